	.target	sm_90a

	.elftype	@"ET_EXEC"


//--------------------- .note.nv.tkinfo           --------------------------
	.section	.note.nv.tkinfo,"",@"SHT_NOTE"
	.sectionflags	@"SHF_NOTE_NV_TKINFO"
	.tkinfo
        /*0018*/ 	.word	0x00000002
        /*0030*/ 	.string	""
        /*0030*/ 	.string	"ptxas"
        /*0030*/ 	.string	"Cuda compilation tools, release 13.0, V13.0.88"
        /*0030*/ 	.string	"Build cuda_13.0.r13.0/compiler.36424714_0"
        /*0030*/ 	.string	"-arch sm_90a -m 64 "



//--------------------- .note.nv.cuinfo           --------------------------
	.section	.note.nv.cuinfo,"",@"SHT_NOTE"
	.sectionflags	@"SHF_NOTE_NV_CUINFO"
        /*0018*/ 	.short	0x0002
        /*001a*/ 	.short	0x005a
        /*001c*/ 	.short	0x0082
	.zero		2


//--------------------- .nv.info                  --------------------------
	.section	.nv.info,"",@"SHT_CUDA_INFO"
	.align	4


	//----- nvinfo : EIATTR_REGCOUNT
	.align		4
        /*0000*/ 	.byte	0x04, 0x2f
        /*0002*/ 	.short	(.L_15 - .L_14)
	.align		4
.L_14:
        /*0004*/ 	.word	index@(_ZN7cutlass13device_kernelINS_4gemm6kernel13GemmUniversalIN4cute5tupleIJiiiiEEENS1_10collective13CollectiveMmaINS1_34MainloopSm90TmaGmmaWarpSpecializedILi4ENS5_IJNS4_1CILi1EEENSA_ILi8EEESB_EEENS1_32KernelTmaWarpSpecializedPingpongEEENS5_IJNSA_ILi64EEENSA_ILi128EEESG_EEEfNS5_IJlSB_lEEEfSJ_NS4_8TiledMMAINS4_8MMA_AtomIJNS4_4SM904GMMA30MMA_64x128x8_F32TF32TF32_SS_TNILNSN_7ScaleInE1ELSP_1EEEEEENS4_6LayoutINS5_IJSB_SB_SB_EEENS5_IJNSA_ILi0EEESU_SU_EEEEENS5_IJNS4_10UnderscoreESX_SX_EEEEENS4_23SM90_TMA_LOAD_MULTICASTENS4_14ComposedLayoutINS4_7SwizzleILi3ELi4ELi3EEENS4_18smem_ptr_flag_bitsILi32EEENSS_INS5_IJSC_NSA_ILi32EEEEEENS5_IJS16_SB_EEEEEEEvNS4_8identityENS4_13SM90_TMA_LOADES1A_vS1B_EENS_8epilogue10collective6detail29Sm90TmaWarpSpecializedAdapterINS1F_15DefaultEpilogueIfSJ_SJ_NS1E_6thread17LinearCombinationIfLi1EffLNS1J_9ScaleType4KindE0ELNS_15FloatRoundStyleE2EfEENS1_15EpilogueDefaultEEEEEvvEEEEvNT_6ParamsE)
        /*0008*/ 	.word	0x000000a8


	//----- nvinfo : EIATTR_FRAME_SIZE
	.align		4
.L_15:
        /*000c*/ 	.byte	0x04, 0x11
        /*000e*/ 	.short	(.L_17 - .L_16)
	.align		4
.L_16:
        /*0010*/ 	.word	index@(_ZN7cutlass13device_kernelINS_4gemm6kernel13GemmUniversalIN4cute5tupleIJiiiiEEENS1_10collective13CollectiveMmaINS1_34MainloopSm90TmaGmmaWarpSpecializedILi4ENS5_IJNS4_1CILi1EEENSA_ILi8EEESB_EEENS1_32KernelTmaWarpSpecializedPingpongEEENS5_IJNSA_ILi64EEENSA_ILi128EEESG_EEEfNS5_IJlSB_lEEEfSJ_NS4_8TiledMMAINS4_8MMA_AtomIJNS4_4SM904GMMA30MMA_64x128x8_F32TF32TF32_SS_TNILNSN_7ScaleInE1ELSP_1EEEEEENS4_6LayoutINS5_IJSB_SB_SB_EEENS5_IJNSA_ILi0EEESU_SU_EEEEENS5_IJNS4_10UnderscoreESX_SX_EEEEENS4_23SM90_TMA_LOAD_MULTICASTENS4_14ComposedLayoutINS4_7SwizzleILi3ELi4ELi3EEENS4_18smem_ptr_flag_bitsILi32EEENSS_INS5_IJSC_NSA_ILi32EEEEEENS5_IJS16_SB_EEEEEEEvNS4_8identityENS4_13SM90_TMA_LOADES1A_vS1B_EENS_8epilogue10collective6detail29Sm90TmaWarpSpecializedAdapterINS1F_15DefaultEpilogueIfSJ_SJ_NS1E_6thread17LinearCombinationIfLi1EffLNS1J_9ScaleType4KindE0ELNS_15FloatRoundStyleE2EfEENS1_15EpilogueDefaultEEEEEvvEEEEvNT_6ParamsE)
        /*0014*/ 	.word	0x00000000


	//----- nvinfo : EIATTR_MIN_STACK_SIZE
	.align		4
.L_17:
        /*0018*/ 	.byte	0x04, 0x12
        /*001a*/ 	.short	(.L_19 - .L_18)
	.align		4
.L_18:
        /*001c*/ 	.word	index@(_ZN7cutlass13device_kernelINS_4gemm6kernel13GemmUniversalIN4cute5tupleIJiiiiEEENS1_10collective13CollectiveMmaINS1_34MainloopSm90TmaGmmaWarpSpecializedILi4ENS5_IJNS4_1CILi1EEENSA_ILi8EEESB_EEENS1_32KernelTmaWarpSpecializedPingpongEEENS5_IJNSA_ILi64EEENSA_ILi128EEESG_EEEfNS5_IJlSB_lEEEfSJ_NS4_8TiledMMAINS4_8MMA_AtomIJNS4_4SM904GMMA30MMA_64x128x8_F32TF32TF32_SS_TNILNSN_7ScaleInE1ELSP_1EEEEEENS4_6LayoutINS5_IJSB_SB_SB_EEENS5_IJNSA_ILi0EEESU_SU_EEEEENS5_IJNS4_10UnderscoreESX_SX_EEEEENS4_23SM90_TMA_LOAD_MULTICASTENS4_14ComposedLayoutINS4_7SwizzleILi3ELi4ELi3EEENS4_18smem_ptr_flag_bitsILi32EEENSS_INS5_IJSC_NSA_ILi32EEEEEENS5_IJS16_SB_EEEEEEEvNS4_8identityENS4_13SM90_TMA_LOADES1A_vS1B_EENS_8epilogue10collective6detail29Sm90TmaWarpSpecializedAdapterINS1F_15DefaultEpilogueIfSJ_SJ_NS1E_6thread17LinearCombinationIfLi1EffLNS1J_9ScaleType4KindE0ELNS_15FloatRoundStyleE2EfEENS1_15EpilogueDefaultEEEEEvvEEEEvNT_6ParamsE)
        /*0020*/ 	.word	0x00000000
.L_19:


//--------------------- .nv.compat                --------------------------
	.section	.nv.compat,"",@"SHT_CUDA_COMPAT_INFO"
	.align	4
        /*0000*/ 	.byte	0x02, 0x09, 0x01, 0x00, 0x02, 0x02, 0x04, 0x00, 0x02, 0x05, 0x05, 0x00, 0x03, 0x07, 0x01, 0x01
        /*0010*/ 	.byte	0x02, 0x03, 0x01, 0x00, 0x02, 0x06, 0x01, 0x00, 0x04, 0x0b, 0x08, 0x00, 0x00, 0x00, 0x00, 0x00
        /*0020*/ 	.byte	0x00, 0x00, 0x00, 0x00


//--------------------- .nv.info._ZN7cutlass13device_kernelINS_4gemm6kernel13GemmUniversalIN4cute5tupleIJiiiiEEENS1_10collective13CollectiveMmaINS1_34MainloopSm90TmaGmmaWarpSpecializedILi4ENS5_IJNS4_1CILi1EEENSA_ILi8EEESB_EEENS1_32KernelTmaWarpSpecializedPingpongEEENS5_IJNSA_ILi64EEENSA_ILi128EEESG_EEEfNS5_IJlSB_lEEEfSJ_NS4_8TiledMMAINS4_8MMA_AtomIJNS4_4SM904GMMA30MMA_64x128x8_F32TF32TF32_SS_TNILNSN_7ScaleInE1ELSP_1EEEEEENS4_6LayoutINS5_IJSB_SB_SB_EEENS5_IJNSA_ILi0EEESU_SU_EEEEENS5_IJNS4_10UnderscoreESX_SX_EEEEENS4_23SM90_TMA_LOAD_MULTICASTENS4_14ComposedLayoutINS4_7SwizzleILi3ELi4ELi3EEENS4_18smem_ptr_flag_bitsILi32EEENSS_INS5_IJSC_NSA_ILi32EEEEEENS5_IJS16_SB_EEEEEEEvNS4_8identityENS4_13SM90_TMA_LOADES1A_vS1B_EENS_8epilogue10collective6detail29Sm90TmaWarpSpecializedAdapterINS1F_15DefaultEpilogueIfSJ_SJ_NS1E_6thread17LinearCombinationIfLi1EffLNS1J_9ScaleType4KindE0ELNS_15FloatRoundStyleE2EfEENS1_15EpilogueDefaultEEEEEvvEEEEvNT_6ParamsE --------------------------
	.section	.nv.info._ZN7cutlass13device_kernelINS_4gemm6kernel13GemmUniversalIN4cute5tupleIJiiiiEEENS1_10collective13CollectiveMmaINS1_34MainloopSm90TmaGmmaWarpSpecializedILi4ENS5_IJNS4_1CILi1EEENSA_ILi8EEESB_EEENS1_32KernelTmaWarpSpecializedPingpongEEENS5_IJNSA_ILi64EEENSA_ILi128EEESG_EEEfNS5_IJlSB_lEEEfSJ_NS4_8TiledMMAINS4_8MMA_AtomIJNS4_4SM904GMMA30MMA_64x128x8_F32TF32TF32_SS_TNILNSN_7ScaleInE1ELSP_1EEEEEENS4_6LayoutINS5_IJSB_SB_SB_EEENS5_IJNSA_ILi0EEESU_SU_EEEEENS5_IJNS4_10UnderscoreESX_SX_EEEEENS4_23SM90_TMA_LOAD_MULTICASTENS4_14ComposedLayoutINS4_7SwizzleILi3ELi4ELi3EEENS4_18smem_ptr_flag_bitsILi32EEENSS_INS5_IJSC_NSA_ILi32EEEEEENS5_IJS16_SB_EEEEEEEvNS4_8identityENS4_13SM90_TMA_LOADES1A_vS1B_EENS_8epilogue10collective6detail29Sm90TmaWarpSpecializedAdapterINS1F_15DefaultEpilogueIfSJ_SJ_NS1E_6thread17LinearCombinationIfLi1EffLNS1J_9ScaleType4KindE0ELNS_15FloatRoundStyleE2EfEENS1_15EpilogueDefaultEEEEEvvEEEEvNT_6ParamsE,"",@"SHT_CUDA_INFO"
	.sectionflags	@""
	.align	4


	//----- nvinfo : EIATTR_CUDA_API_VERSION
	.align		4
        /*0000*/ 	.byte	0x04, 0x37
        /*0002*/ 	.short	(.L_21 - .L_20)
.L_20:
        /*0004*/ 	.word	0x00000082


	//----- nvinfo : EIATTR_KPARAM_INFO
	.align		4
.L_21:
        /*0008*/ 	.byte	0x04, 0x17
        /*000a*/ 	.short	(.L_23 - .L_22)
.L_22:
        /*000c*/ 	.word	0x00000000
        /*0010*/ 	.short	0x0000
        /*0012*/ 	.short	0x0070
        /*0014*/ 	.byte	0x00, 0xf0, 0x01, 0x10


	//----- nvinfo : EIATTR_SPARSE_MMA_MASK
	.align		4
.L_23:
        /*0018*/ 	.byte	0x03, 0x50
        /*001a*/ 	.short	0x0000


	//----- nvinfo : EIATTR_MAXREG_COUNT
	.align		4
        /*001c*/ 	.byte	0x03, 0x1b
        /*001e*/ 	.short	0x00a8


	//----- nvinfo : EIATTR_NUM_BARRIERS
	.align		4
        /*0020*/ 	.byte	0x02, 0x4c
        /*0022*/ 	.byte	0x01
	.zero		1


	//----- nvinfo : EIATTR_EXTERNS
	.align		4
        /*0024*/ 	.byte	0x04, 0x0f
        /*0026*/ 	.short	(.L_25 - .L_24)


	//   ....[0]....
	.align		4
.L_24:
        /*0028*/ 	.word	index@(__assertfail)


	//----- nvinfo : EIATTR_MERCURY_ISA_VERSION
	.align		4
.L_25:
        /*002c*/ 	.byte	0x03, 0x5f
        /*002e*/ 	.short	0x0101


	//----- nvinfo : EIATTR_INT_WARP_WIDE_INSTR_OFFSETS
	.align		4
        /*0030*/ 	.byte	0x04, 0x31
        /*0032*/ 	.short	(.L_27 - .L_26)


	//   ....[0]....
.L_26:
        /*0034*/ 	.word	0x00000590


	//   ....[1]....
        /*0038*/ 	.word	0x000005d0


	//   ....[2]....
        /*003c*/ 	.word	0x00000660


	//   ....[3]....
        /*0040*/ 	.word	0x00000690


	//   ....[4]....
        /*0044*/ 	.word	0x000006d0


	//   ....[5]....
        /*0048*/ 	.word	0x000006e0


	//   ....[6]....
        /*004c*/ 	.word	0x000007a0


	//   ....[7]....
        /*0050*/ 	.word	0x00000800


	//   ....[8]....
        /*0054*/ 	.word	0x00002530


	//----- nvinfo : EIATTR_COOP_GROUP_MASK_REGIDS
	.align		4
.L_27:
        /*0058*/ 	.byte	0x04, 0x29
        /*005a*/ 	.short	(.L_29 - .L_28)


	//   ....[0]....
.L_28:
        /*005c*/ 	.word	0xffffffff


	//   ....[1]....
        /*0060*/ 	.word	0xffffffff


	//   ....[2]....
        /*0064*/ 	.word	0xffffffff


	//   ....[3]....
        /*0068*/ 	.word	0xffffffff


	//   ....[4]....
        /*006c*/ 	.word	0xffffffff


	//   ....[5]....
        /*0070*/ 	.word	0xffffffff


	//   ....[6]....
        /*0074*/ 	.word	0xffffffff


	//----- nvinfo : EIATTR_COOP_GROUP_INSTR_OFFSETS
	.align		4
.L_29:
        /*0078*/ 	.byte	0x04, 0x28
        /*007a*/ 	.short	(.L_31 - .L_30)


	//   ....[0]....
.L_30:
        /*007c*/ 	.word	0x00000060


	//   ....[1]....
        /*0080*/ 	.word	0x00000080


	//   ....[2]....
        /*0084*/ 	.word	0x00000180


	//   ....[3]....
        /*0088*/ 	.word	0x000003b0


	//   ....[4]....
        /*008c*/ 	.word	0x000003f0


	//   ....[5]....
        /*0090*/ 	.word	0x000004e0


	//   ....[6]....
        /*0094*/ 	.word	0x00000910


	//----- nvinfo : EIATTR_REG_RECONFIG
	.align		4
.L_31:
        /*0098*/ 	.byte	0x01, 0x54
	.zero		2


	//----- nvinfo : EIATTR_SYSCALL_OFFSETS
	.align		4
        /*009c*/ 	.byte	0x04, 0x46
        /*009e*/ 	.short	(.L_33 - .L_32)


	//   ....[0]....
.L_32:
        /*00a0*/ 	.word	0x00001940


	//----- nvinfo : EIATTR_MBARRIER_INSTR_OFFSETS
	.align		4
.L_33:
        /*00a4*/ 	.byte	0x04, 0x39
        /*00a6*/ 	.short	(.L_35 - .L_34)


	//   ....[0]....
.L_34:
        /*00a8*/ 	.word	0x00000320
        /*00ac*/ 	.word	0x000000ff
        /*00b0*/ 	.word	0x00000000
        /*00b4*/ 	.short	0x0100
        /*00b6*/ 	.byte	0x07
	.zero		1


	//   ....[1]....
        /*00b8*/ 	.word	0x00000330
        /*00bc*/ 	.word	0x000000ff
        /*00c0*/ 	.word	0x00000020
        /*00c4*/ 	.short	0x0100
        /*00c6*/ 	.byte	0x07
	.zero		1


	//   ....[2]....
        /*00c8*/ 	.word	0x00000340
        /*00cc*/ 	.word	0x000000ff
        /*00d0*/ 	.word	0x00000008
        /*00d4*/ 	.short	0x0100
        /*00d6*/ 	.byte	0x07
	.zero		1


	//   ....[3]....
        /*00d8*/ 	.word	0x00000350
        /*00dc*/ 	.word	0x000000ff
        /*00e0*/ 	.word	0x00000028
        /*00e4*/ 	.short	0x0100
        /*00e6*/ 	.byte	0x07
	.zero		1


	//   ....[4]....
        /*00e8*/ 	.word	0x00000360
        /*00ec*/ 	.word	0x000000ff
        /*00f0*/ 	.word	0x00000010
        /*00f4*/ 	.short	0x0100
        /*00f6*/ 	.byte	0x07
	.zero		1


	//   ....[5]....
        /*00f8*/ 	.word	0x00000370
        /*00fc*/ 	.word	0x000000ff
        /*0100*/ 	.word	0x00000030
        /*0104*/ 	.short	0x0100
        /*0106*/ 	.byte	0x07
	.zero		1


	//   ....[6]....
        /*0108*/ 	.word	0x00000380
        /*010c*/ 	.word	0x000000ff
        /*0110*/ 	.word	0x00000018
        /*0114*/ 	.short	0x0100
        /*0116*/ 	.byte	0x07
	.zero		1


	//   ....[7]....
        /*0118*/ 	.word	0x00000390
        /*011c*/ 	.word	0x000000ff
        /*0120*/ 	.word	0x00000038
        /*0124*/ 	.short	0x0100
        /*0126*/ 	.byte	0x07
	.zero		1


	//   ....[8]....
        /*0128*/ 	.word	0x000007e0
        /*012c*/ 	.word	0x000000ff
        /*0130*/ 	.word	0x00000070
        /*0134*/ 	.short	0x0100
        /*0136*/ 	.byte	0x0d
	.zero		1


	//   ....[9]....
        /*0138*/ 	.word	0x00000820
        /*013c*/ 	.word	0x000000ff
        /*0140*/ 	.word	0x00000078
        /*0144*/ 	.short	0x0100
        /*0146*/ 	.byte	0x0d
	.zero		1


	//   ....[10]....
        /*0148*/ 	.word	0x00000850
        /*014c*/ 	.word	0x000000ff
        /*0150*/ 	.word	0x00000050
        /*0154*/ 	.short	0x0100
        /*0156*/ 	.byte	0x10
	.zero		1


	//   ....[11]....
        /*0158*/ 	.word	0x000008a0
        /*015c*/ 	.word	0x000000ff
        /*0160*/ 	.word	0x00000058
        /*0164*/ 	.short	0x0100
        /*0166*/ 	.byte	0x10
	.zero		1


	//   ....[12]....
        /*0168*/ 	.word	0x000008b0
        /*016c*/ 	.word	0x000000ff
        /*0170*/ 	.word	0x00000060
        /*0174*/ 	.short	0x0100
        /*0176*/ 	.byte	0x10
	.zero		1


	//   ....[13]....
        /*0178*/ 	.word	0x000008c0
        /*017c*/ 	.word	0x000000ff
        /*0180*/ 	.word	0x00000068
        /*0184*/ 	.short	0x0100
        /*0186*/ 	.byte	0x10
	.zero		1


	//   ....[14]....
        /*0188*/ 	.word	0x00001800
        /*018c*/ 	.word	0x00000060
        /*0190*/ 	.word	0xfffffff8
        /*0194*/ 	.short	0x010a
        /*0196*/ 	.byte	0x3f
	.zero		1


	//   ....[15]....
        /*0198*/ 	.word	0x000019d0
        /*019c*/ 	.word	0x00000003
        /*01a0*/ 	.word	0x00000000
        /*01a4*/ 	.short	0x010a
        /*01a6*/ 	.byte	0x3f
	.zero		1


	//   ....[16]....
        /*01a8*/ 	.word	0x00001a30
        /*01ac*/ 	.word	0x00000003
        /*01b0*/ 	.word	0x00000000
        /*01b4*/ 	.short	0x010a
        /*01b6*/ 	.byte	0x3f
	.zero		1


	//   ....[17]....
        /*01b8*/ 	.word	0x00001f50
        /*01bc*/ 	.word	0x000000ff
        /*01c0*/ 	.word	0x00000000
        /*01c4*/ 	.short	0x010a
        /*01c6*/ 	.byte	0x04
	.zero		1


	//   ....[18]....
        /*01c8*/ 	.word	0x00001f90
        /*01cc*/ 	.word	0x000000ff
        /*01d0*/ 	.word	0x00000000
        /*01d4*/ 	.short	0x010a
        /*01d6*/ 	.byte	0x04
	.zero		1


	//   ....[19]....
        /*01d8*/ 	.word	0x000023c0
        /*01dc*/ 	.word	0x00000005
        /*01e0*/ 	.word	0x00000000
        /*01e4*/ 	.short	0x0101
        /*01e6*/ 	.byte	0x3f
	.zero		1


	//   ....[20]....
        /*01e8*/ 	.word	0x000024c0
        /*01ec*/ 	.word	0x00000065
        /*01f0*/ 	.word	0x00000000
        /*01f4*/ 	.short	0x0101
        /*01f6*/ 	.byte	0x32
	.zero		1


	//   ....[21]....
        /*01f8*/ 	.word	0x000025b0
        /*01fc*/ 	.word	0x00000003
        /*0200*/ 	.word	0x00000000
        /*0204*/ 	.short	0x0101
        /*0206*/ 	.byte	0x3f
	.zero		1


	//   ....[22]....
        /*0208*/ 	.word	0x00002610
        /*020c*/ 	.word	0x00000060
        /*0210*/ 	.word	0x00000008
        /*0214*/ 	.short	0x010a
        /*0216*/ 	.byte	0x3f
	.zero		1


	//   ....[23]....
        /*0218*/ 	.word	0x00005ad0
        /*021c*/ 	.word	0x00000061
        /*0220*/ 	.word	0x00000000
        /*0224*/ 	.short	0x0101
        /*0226*/ 	.byte	0x32
	.zero		1


	//   ....[24]....
        /*0228*/ 	.word	0x00006520
        /*022c*/ 	.word	0x0000000c
        /*0230*/ 	.word	0x00000020
        /*0234*/ 	.short	0x010a
        /*0236*/ 	.byte	0x3f
	.zero		1


	//   ....[25]....
        /*0238*/ 	.word	0x00006a20
        /*023c*/ 	.word	0x00000004
        /*0240*/ 	.word	0x00000078
        /*0244*/ 	.short	0x0101
        /*0246*/ 	.byte	0x3f
	.zero		1


	//   ....[26]....
        /*0248*/ 	.word	0x00007130
        /*024c*/ 	.word	0x00000007
        /*0250*/ 	.word	0x00000000
        /*0254*/ 	.short	0x010a
        /*0256*/ 	.byte	0x3f
	.zero		1


	//   ....[27]....
        /*0258*/ 	.word	0x000071b0
        /*025c*/ 	.word	0x00000009
        /*0260*/ 	.word	0x00000000
        /*0264*/ 	.short	0x010a
        /*0266*/ 	.byte	0x3f
	.zero		1


	//   ....[28]....
        /*0268*/ 	.word	0x00007240
        /*026c*/ 	.word	0x00000006
        /*0270*/ 	.word	0x00000000
        /*0274*/ 	.short	0x010a
        /*0276*/ 	.byte	0x3f
	.zero		1


	//   ....[29]....
        /*0278*/ 	.word	0x000072d0
        /*027c*/ 	.word	0x00000003
        /*0280*/ 	.word	0x00000000
        /*0284*/ 	.short	0x010a
        /*0286*/ 	.byte	0x3f
	.zero		1


	//   ....[30]....
        /*0288*/ 	.word	0x00007330
        /*028c*/ 	.word	0x00000060
        /*0290*/ 	.word	0xfffffff8
        /*0294*/ 	.short	0x010a
        /*0296*/ 	.byte	0x3f
	.zero		1


	//   ....[31]....
        /*0298*/ 	.word	0x00007380
        /*029c*/ 	.word	0x00000003
        /*02a0*/ 	.word	0x00000000
        /*02a4*/ 	.short	0x010a
        /*02a6*/ 	.byte	0x3f
	.zero		1


	//   ....[32]....
        /*02a8*/ 	.word	0x000073e0
        /*02ac*/ 	.word	0x00000005
        /*02b0*/ 	.word	0x00000000
        /*02b4*/ 	.short	0x010a
        /*02b6*/ 	.byte	0x3f
	.zero		1


	//   ....[33]....
        /*02b8*/ 	.word	0x00007430
        /*02bc*/ 	.word	0x00000060
        /*02c0*/ 	.word	0x00000008
        /*02c4*/ 	.short	0x010a
        /*02c6*/ 	.byte	0x3f
	.zero		1


	//   ....[34]....
        /*02c8*/ 	.word	0x00007500
        /*02cc*/ 	.word	0x0000000c
        /*02d0*/ 	.word	0x00000020
        /*02d4*/ 	.short	0x010a
        /*02d6*/ 	.byte	0x3f
	.zero		1


	//   ....[35]....
        /*02d8*/ 	.word	0x000075d0
        /*02dc*/ 	.word	0x00000007
        /*02e0*/ 	.word	0x00000000
        /*02e4*/ 	.short	0x010a
        /*02e6*/ 	.byte	0x3f
	.zero		1


	//   ....[36]....
        /*02e8*/ 	.word	0x00007620
        /*02ec*/ 	.word	0x00000009
        /*02f0*/ 	.word	0x00000000
        /*02f4*/ 	.short	0x010a
        /*02f6*/ 	.byte	0x3f
	.zero		1


	//   ....[37]....
        /*02f8*/ 	.word	0x00007670
        /*02fc*/ 	.word	0x00000006
        /*0300*/ 	.word	0x00000000
        /*0304*/ 	.short	0x010a
        /*0306*/ 	.byte	0x3f
	.zero		1


	//----- nvinfo : EIATTR_NUM_MBARRIERS
	.align		4
.L_35:
        /*0308*/ 	.byte	0x03, 0x38
        /*030a*/ 	.short	0x000e


	//----- nvinfo : EIATTR_EXIT_INSTR_OFFSETS
	.align		4
        /*030c*/ 	.byte	0x04, 0x1c
        /*030e*/ 	.short	(.L_37 - .L_36)


	//   ....[0]....
.L_36:
        /*0310*/ 	.word	0x00001420


	//   ....[1]....
        /*0314*/ 	.word	0x00001480


	//   ....[2]....
        /*0318*/ 	.word	0x00006210


	//   ....[3]....
        /*031c*/ 	.word	0x00006240


	//   ....[4]....
        /*0320*/ 	.word	0x00007320


	//----- nvinfo : EIATTR_MAX_THREADS
	.align		4
.L_37:
        /*0324*/ 	.byte	0x04, 0x05
        /*0326*/ 	.short	(.L_39 - .L_38)
.L_38:
        /*0328*/ 	.word	0x00000180
        /*032c*/ 	.word	0x00000001
        /*0330*/ 	.word	0x00000001


	//----- nvinfo : EIATTR_CRS_STACK_SIZE
	.align		4
.L_39:
        /*0334*/ 	.byte	0x04, 0x1e
        /*0336*/ 	.short	(.L_41 - .L_40)
.L_40:
        /*0338*/ 	.word	0x00000000


	//----- nvinfo : EIATTR_CBANK_PARAM_SIZE
	.align		4
.L_41:
        /*033c*/ 	.byte	0x03, 0x19
        /*033e*/ 	.short	0x0470


	//----- nvinfo : EIATTR_PARAM_CBANK
	.align		4
        /*0340*/ 	.byte	0x04, 0x0a
        /*0342*/ 	.short	(.L_43 - .L_42)
	.align		4
.L_42:
        /*0344*/ 	.word	index@(.nv.constant0._ZN7cutlass13device_kernelINS_4gemm6kernel13GemmUniversalIN4cute5tupleIJiiiiEEENS1_10collective13CollectiveMmaINS1_34MainloopSm90TmaGmmaWarpSpecializedILi4ENS5_IJNS4_1CILi1EEENSA_ILi8EEESB_EEENS1_32KernelTmaWarpSpecializedPingpongEEENS5_IJNSA_ILi64EEENSA_ILi128EEESG_EEEfNS5_IJlSB_lEEEfSJ_NS4_8TiledMMAINS4_8MMA_AtomIJNS4_4SM904GMMA30MMA_64x128x8_F32TF32TF32_SS_TNILNSN_7ScaleInE1ELSP_1EEEEEENS4_6LayoutINS5_IJSB_SB_SB_EEENS5_IJNSA_ILi0EEESU_SU_EEEEENS5_IJNS4_10UnderscoreESX_SX_EEEEENS4_23SM90_TMA_LOAD_MULTICASTENS4_14ComposedLayoutINS4_7SwizzleILi3ELi4ELi3EEENS4_18smem_ptr_flag_bitsILi32EEENSS_INS5_IJSC_NSA_ILi32EEEEEENS5_IJS16_SB_EEEEEEEvNS4_8identityENS4_13SM90_TMA_LOADES1A_vS1B_EENS_8epilogue10collective6detail29Sm90TmaWarpSpecializedAdapterINS1F_15DefaultEpilogueIfSJ_SJ_NS1E_6thread17LinearCombinationIfLi1EffLNS1J_9ScaleType4KindE0ELNS_15FloatRoundStyleE2EfEENS1_15EpilogueDefaultEEEEEvvEEEEvNT_6ParamsE)
        /*0348*/ 	.short	0x0210
        /*034a*/ 	.short	0x0470


	//----- nvinfo : EIATTR_SW_WAR
	.align		4
.L_43:
        /*034c*/ 	.byte	0x04, 0x36
        /*034e*/ 	.short	(.L_45 - .L_44)
.L_44:
        /*0350*/ 	.word	0x00000008
.L_45:


//--------------------- .nv.callgraph             --------------------------
	.section	.nv.callgraph,"",@"SHT_CUDA_CALLGRAPH"
	.align	4
	.sectionentsize	8
	.align		4
        /*0000*/ 	.word	0x00000000
	.align		4
        /*0004*/ 	.word	0xffffffff
	.align		4
        /*0008*/ 	.word	index@(_ZN7cutlass13device_kernelINS_4gemm6kernel13GemmUniversalIN4cute5tupleIJiiiiEEENS1_10collective13CollectiveMmaINS1_34MainloopSm90TmaGmmaWarpSpecializedILi4ENS5_IJNS4_1CILi1EEENSA_ILi8EEESB_EEENS1_32KernelTmaWarpSpecializedPingpongEEENS5_IJNSA_ILi64EEENSA_ILi128EEESG_EEEfNS5_IJlSB_lEEEfSJ_NS4_8TiledMMAINS4_8MMA_AtomIJNS4_4SM904GMMA30MMA_64x128x8_F32TF32TF32_SS_TNILNSN_7ScaleInE1ELSP_1EEEEEENS4_6LayoutINS5_IJSB_SB_SB_EEENS5_IJNSA_ILi0EEESU_SU_EEEEENS5_IJNS4_10UnderscoreESX_SX_EEEEENS4_23SM90_TMA_LOAD_MULTICASTENS4_14ComposedLayoutINS4_7SwizzleILi3ELi4ELi3EEENS4_18smem_ptr_flag_bitsILi32EEENSS_INS5_IJSC_NSA_ILi32EEEEEENS5_IJS16_SB_EEEEEEEvNS4_8identityENS4_13SM90_TMA_LOADES1A_vS1B_EENS_8epilogue10collective6detail29Sm90TmaWarpSpecializedAdapterINS1F_15DefaultEpilogueIfSJ_SJ_NS1E_6thread17LinearCombinationIfLi1EffLNS1J_9ScaleType4KindE0ELNS_15FloatRoundStyleE2EfEENS1_15EpilogueDefaultEEEEEvvEEEEvNT_6ParamsE)
	.align		4
        /*000c*/ 	.word	index@(__assertfail)
	.align		4
        /*0010*/ 	.word	0x00000000
	.align		4
        /*0014*/ 	.word	0xfffffffe
	.align		4
        /*0018*/ 	.word	0x00000000
	.align		4
        /*001c*/ 	.word	0xfffffffd
	.align		4
        /*0020*/ 	.word	0x00000000
	.align		4
        /*0024*/ 	.word	0xfffffffc


//--------------------- .nv.constant4             --------------------------
	.section	.nv.constant4,"a",@progbits
	.align	8
	.align		8
.nv.constant4:
        /*0000*/ 	.dword	__assertfail
	.align		8
        /*0008*/ 	.dword	__unnamed_1
	.align		8
        /*0010*/ 	.dword	_ZN40_INTERNAL_f1882292_4_k_cu_bcdc2bef_218874cuda3std3__45__cpo5beginE
	.align		8
        /*0018*/ 	.dword	_ZN40_INTERNAL_f1882292_4_k_cu_bcdc2bef_218874cuda3std3__45__cpo3endE
	.align		8
        /*0020*/ 	.dword	_ZN40_INTERNAL_f1882292_4_k_cu_bcdc2bef_218874cuda3std3__45__cpo6cbeginE
	.align		8
        /*0028*/ 	.dword	_ZN40_INTERNAL_f1882292_4_k_cu_bcdc2bef_218874cuda3std3__45__cpo4cendE
	.align		8
        /*0030*/ 	.dword	_ZN40_INTERNAL_f1882292_4_k_cu_bcdc2bef_218874cuda3std3__442_GLOBAL__N__f1882292_4_k_cu_bcdc2bef_218876ignoreE
	.align		8
        /*0038*/ 	.dword	_ZN40_INTERNAL_f1882292_4_k_cu_bcdc2bef_218874cuda3std3__419piecewise_constructE
	.align		8
        /*0040*/ 	.dword	_ZN40_INTERNAL_f1882292_4_k_cu_bcdc2bef_218874cuda3std3__48in_placeE
	.align		8
        /*0048*/ 	.dword	_ZN40_INTERNAL_f1882292_4_k_cu_bcdc2bef_218874cuda3std6ranges3__45__cpo4swapE
	.align		8
        /*0050*/ 	.dword	_ZN40_INTERNAL_f1882292_4_k_cu_bcdc2bef_218874cuda3std6ranges3__45__cpo9iter_moveE
	.align		8
        /*0058*/ 	.dword	_ZN40_INTERNAL_f1882292_4_k_cu_bcdc2bef_218874cute7productE
	.align		8
        /*0060*/ 	.dword	_ZN40_INTERNAL_f1882292_4_k_cu_bcdc2bef_218874cute1_E
	.align		8
        /*0068*/ 	.dword	$str$22
	.align		8
        /*0070*/ 	.dword	$str$23


//--------------------- .text._ZN7cutlass13device_kernelINS_4gemm6kernel13GemmUniversalIN4cute5tupleIJiiiiEEENS1_10collective13CollectiveMmaINS1_34MainloopSm90TmaGmmaWarpSpecializedILi4ENS5_IJNS4_1CILi1EEENSA_ILi8EEESB_EEENS1_32KernelTmaWarpSpecializedPingpongEEENS5_IJNSA_ILi64EEENSA_ILi128EEESG_EEEfNS5_IJlSB_lEEEfSJ_NS4_8TiledMMAINS4_8MMA_AtomIJNS4_4SM904GMMA30MMA_64x128x8_F32TF32TF32_SS_TNILNSN_7ScaleInE1ELSP_1EEEEEENS4_6LayoutINS5_IJSB_SB_SB_EEENS5_IJNSA_ILi0EEESU_SU_EEEEENS5_IJNS4_10UnderscoreESX_SX_EEEEENS4_23SM90_TMA_LOAD_MULTICASTENS4_14ComposedLayoutINS4_7SwizzleILi3ELi4ELi3EEENS4_18smem_ptr_flag_bitsILi32EEENSS_INS5_IJSC_NSA_ILi32EEEEEENS5_IJS16_SB_EEEEEEEvNS4_8identityENS4_13SM90_TMA_LOADES1A_vS1B_EENS_8epilogue10collective6detail29Sm90TmaWarpSpecializedAdapterINS1F_15DefaultEpilogueIfSJ_SJ_NS1E_6thread17LinearCombinationIfLi1EffLNS1J_9ScaleType4KindE0ELNS_15FloatRoundStyleE2EfEENS1_15EpilogueDefaultEEEEEvvEEEEvNT_6ParamsE --------------------------
	.section	.text._ZN7cutlass13device_kernelINS_4gemm6kernel13GemmUniversalIN4cute5tupleIJiiiiEEENS1_10collective13CollectiveMmaINS1_34MainloopSm90TmaGmmaWarpSpecializedILi4ENS5_IJNS4_1CILi1EEENSA_ILi8EEESB_EEENS1_32KernelTmaWarpSpecializedPingpongEEENS5_IJNSA_ILi64EEENSA_ILi128EEESG_EEEfNS5_IJlSB_lEEEfSJ_NS4_8TiledMMAINS4_8MMA_AtomIJNS4_4SM904GMMA30MMA_64x128x8_F32TF32TF32_SS_TNILNSN_7ScaleInE1ELSP_1EEEEEENS4_6LayoutINS5_IJSB_SB_SB_EEENS5_IJNSA_ILi0EEESU_SU_EEEEENS5_IJNS4_10UnderscoreESX_SX_EEEEENS4_23SM90_TMA_LOAD_MULTICASTENS4_14ComposedLayoutINS4_7SwizzleILi3ELi4ELi3EEENS4_18smem_ptr_flag_bitsILi32EEENSS_INS5_IJSC_NSA_ILi32EEEEEENS5_IJS16_SB_EEEEEEEvNS4_8identityENS4_13SM90_TMA_LOADES1A_vS1B_EENS_8epilogue10collective6detail29Sm90TmaWarpSpecializedAdapterINS1F_15DefaultEpilogueIfSJ_SJ_NS1E_6thread17LinearCombinationIfLi1EffLNS1J_9ScaleType4KindE0ELNS_15FloatRoundStyleE2EfEENS1_15EpilogueDefaultEEEEEvvEEEEvNT_6ParamsE,"ax",@progbits
	.align	128
.text._ZN7cutlass13device_kernelINS_4gemm6kernel13GemmUniversalIN4cute5tupleIJiiiiEEENS1_10collective13CollectiveMmaINS1_34MainloopSm90TmaGmmaWarpSpecializedILi4ENS5_IJNS4_1CILi1EEENSA_ILi8EEESB_EEENS1_32KernelTmaWarpSpecializedPingpongEEENS5_IJNSA_ILi64EEENSA_ILi128EEESG_EEEfNS5_IJlSB_lEEEfSJ_NS4_8TiledMMAINS4_8MMA_AtomIJNS4_4SM904GMMA30MMA_64x128x8_F32TF32TF32_SS_TNILNSN_7ScaleInE1ELSP_1EEEEEENS4_6LayoutINS5_IJSB_SB_SB_EEENS5_IJNSA_ILi0EEESU_SU_EEEEENS5_IJNS4_10UnderscoreESX_SX_EEEEENS4_23SM90_TMA_LOAD_MULTICASTENS4_14ComposedLayoutINS4_7SwizzleILi3ELi4ELi3EEENS4_18smem_ptr_flag_bitsILi32EEENSS_INS5_IJSC_NSA_ILi32EEEEEENS5_IJS16_SB_EEEEEEEvNS4_8identityENS4_13SM90_TMA_LOADES1A_vS1B_EENS_8epilogue10collective6detail29Sm90TmaWarpSpecializedAdapterINS1F_15DefaultEpilogueIfSJ_SJ_NS1E_6thread17LinearCombinationIfLi1EffLNS1J_9ScaleType4KindE0ELNS_15FloatRoundStyleE2EfEENS1_15EpilogueDefaultEEEEEvvEEEEvNT_6ParamsE:
        .type           _ZN7cutlass13device_kernelINS_4gemm6kernel13GemmUniversalIN4cute5tupleIJiiiiEEENS1_10collective13CollectiveMmaINS1_34MainloopSm90TmaGmmaWarpSpecializedILi4ENS5_IJNS4_1CILi1EEENSA_ILi8EEESB_EEENS1_32KernelTmaWarpSpecializedPingpongEEENS5_IJNSA_ILi64EEENSA_ILi128EEESG_EEEfNS5_IJlSB_lEEEfSJ_NS4_8TiledMMAINS4_8MMA_AtomIJNS4_4SM904GMMA30MMA_64x128x8_F32TF32TF32_SS_TNILNSN_7ScaleInE1ELSP_1EEEEEENS4_6LayoutINS5_IJSB_SB_SB_EEENS5_IJNSA_ILi0EEESU_SU_EEEEENS5_IJNS4_10UnderscoreESX_SX_EEEEENS4_23SM90_TMA_LOAD_MULTICASTENS4_14ComposedLayoutINS4_7SwizzleILi3ELi4ELi3EEENS4_18smem_ptr_flag_bitsILi32EEENSS_INS5_IJSC_NSA_ILi32EEEEEENS5_IJS16_SB_EEEEEEEvNS4_8identityENS4_13SM90_TMA_LOADES1A_vS1B_EENS_8epilogue10collective6detail29Sm90TmaWarpSpecializedAdapterINS1F_15DefaultEpilogueIfSJ_SJ_NS1E_6thread17LinearCombinationIfLi1EffLNS1J_9ScaleType4KindE0ELNS_15FloatRoundStyleE2EfEENS1_15EpilogueDefaultEEEEEvvEEEEvNT_6ParamsE,@function
        .size           _ZN7cutlass13device_kernelINS_4gemm6kernel13GemmUniversalIN4cute5tupleIJiiiiEEENS1_10collective13CollectiveMmaINS1_34MainloopSm90TmaGmmaWarpSpecializedILi4ENS5_IJNS4_1CILi1EEENSA_ILi8EEESB_EEENS1_32KernelTmaWarpSpecializedPingpongEEENS5_IJNSA_ILi64EEENSA_ILi128EEESG_EEEfNS5_IJlSB_lEEEfSJ_NS4_8TiledMMAINS4_8MMA_AtomIJNS4_4SM904GMMA30MMA_64x128x8_F32TF32TF32_SS_TNILNSN_7ScaleInE1ELSP_1EEEEEENS4_6LayoutINS5_IJSB_SB_SB_EEENS5_IJNSA_ILi0EEESU_SU_EEEEENS5_IJNS4_10UnderscoreESX_SX_EEEEENS4_23SM90_TMA_LOAD_MULTICASTENS4_14ComposedLayoutINS4_7SwizzleILi3ELi4ELi3EEENS4_18smem_ptr_flag_bitsILi32EEENSS_INS5_IJSC_NSA_ILi32EEEEEENS5_IJS16_SB_EEEEEEEvNS4_8identityENS4_13SM90_TMA_LOADES1A_vS1B_EENS_8epilogue10collective6detail29Sm90TmaWarpSpecializedAdapterINS1F_15DefaultEpilogueIfSJ_SJ_NS1E_6thread17LinearCombinationIfLi1EffLNS1J_9ScaleType4KindE0ELNS_15FloatRoundStyleE2EfEENS1_15EpilogueDefaultEEEEEvvEEEEvNT_6ParamsE,(.L_x_200 - _ZN7cutlass13device_kernelINS_4gemm6kernel13GemmUniversalIN4cute5tupleIJiiiiEEENS1_10collective13CollectiveMmaINS1_34MainloopSm90TmaGmmaWarpSpecializedILi4ENS5_IJNS4_1CILi1EEENSA_ILi8EEESB_EEENS1_32KernelTmaWarpSpecializedPingpongEEENS5_IJNSA_ILi64EEENSA_ILi128EEESG_EEEfNS5_IJlSB_lEEEfSJ_NS4_8TiledMMAINS4_8MMA_AtomIJNS4_4SM904GMMA30MMA_64x128x8_F32TF32TF32_SS_TNILNSN_7ScaleInE1ELSP_1EEEEEENS4_6LayoutINS5_IJSB_SB_SB_EEENS5_IJNSA_ILi0EEESU_SU_EEEEENS5_IJNS4_10UnderscoreESX_SX_EEEEENS4_23SM90_TMA_LOAD_MULTICASTENS4_14ComposedLayoutINS4_7SwizzleILi3ELi4ELi3EEENS4_18smem_ptr_flag_bitsILi32EEENSS_INS5_IJSC_NSA_ILi32EEEEEENS5_IJS16_SB_EEEEEEEvNS4_8identityENS4_13SM90_TMA_LOADES1A_vS1B_EENS_8epilogue10collective6detail29Sm90TmaWarpSpecializedAdapterINS1F_15DefaultEpilogueIfSJ_SJ_NS1E_6thread17LinearCombinationIfLi1EffLNS1J_9ScaleType4KindE0ELNS_15FloatRoundStyleE2EfEENS1_15EpilogueDefaultEEEEEvvEEEEvNT_6ParamsE)
        .other          _ZN7cutlass13device_kernelINS_4gemm6kernel13GemmUniversalIN4cute5tupleIJiiiiEEENS1_10collective13CollectiveMmaINS1_34MainloopSm90TmaGmmaWarpSpecializedILi4ENS5_IJNS4_1CILi1EEENSA_ILi8EEESB_EEENS1_32KernelTmaWarpSpecializedPingpongEEENS5_IJNSA_ILi64EEENSA_ILi128EEESG_EEEfNS5_IJlSB_lEEEfSJ_NS4_8TiledMMAINS4_8MMA_AtomIJNS4_4SM904GMMA30MMA_64x128x8_F32TF32TF32_SS_TNILNSN_7ScaleInE1ELSP_1EEEEEENS4_6LayoutINS5_IJSB_SB_SB_EEENS5_IJNSA_ILi0EEESU_SU_EEEEENS5_IJNS4_10UnderscoreESX_SX_EEEEENS4_23SM90_TMA_LOAD_MULTICASTENS4_14ComposedLayoutINS4_7SwizzleILi3ELi4ELi3EEENS4_18smem_ptr_flag_bitsILi32EEENSS_INS5_IJSC_NSA_ILi32EEEEEENS5_IJS16_SB_EEEEEEEvNS4_8identityENS4_13SM90_TMA_LOADES1A_vS1B_EENS_8epilogue10collective6detail29Sm90TmaWarpSpecializedAdapterINS1F_15DefaultEpilogueIfSJ_SJ_NS1E_6thread17LinearCombinationIfLi1EffLNS1J_9ScaleType4KindE0ELNS_15FloatRoundStyleE2EfEENS1_15EpilogueDefaultEEEEEvvEEEEvNT_6ParamsE,@"STO_CUDA_ENTRY STV_DEFAULT"
_ZN7cutlass13device_kernelINS_4gemm6kernel13GemmUniversalIN4cute5tupleIJiiiiEEENS1_10collective13CollectiveMmaINS1_34MainloopSm90TmaGmmaWarpSpecializedILi4ENS5_IJNS4_1CILi1EEENSA_ILi8EEESB_EEENS1_32KernelTmaWarpSpecializedPingpongEEENS5_IJNSA_ILi64EEENSA_ILi128EEESG_EEEfNS5_IJlSB_lEEEfSJ_NS4_8TiledMMAINS4_8MMA_AtomIJNS4_4SM904GMMA30MMA_64x128x8_F32TF32TF32_SS_TNILNSN_7ScaleInE1ELSP_1EEEEEENS4_6LayoutINS5_IJSB_SB_SB_EEENS5_IJNSA_ILi0EEESU_SU_EEEEENS5_IJNS4_10UnderscoreESX_SX_EEEEENS4_23SM90_TMA_LOAD_MULTICASTENS4_14ComposedLayoutINS4_7SwizzleILi3ELi4ELi3EEENS4_18smem_ptr_flag_bitsILi32EEENSS_INS5_IJSC_NSA_ILi32EEEEEENS5_IJS16_SB_EEEEEEEvNS4_8identityENS4_13SM90_TMA_LOADES1A_vS1B_EENS_8epilogue10collective6detail29Sm90TmaWarpSpecializedAdapterINS1F_15DefaultEpilogueIfSJ_SJ_NS1E_6thread17LinearCombinationIfLi1EffLNS1J_9ScaleType4KindE0ELNS_15FloatRoundStyleE2EfEENS1_15EpilogueDefaultEEEEEvvEEEEvNT_6ParamsE:
[----:B------:R-:W0:Y:S01]  /*0000*/  LDC R1, c[0x0][0x28] ;  /* 0x00000a00ff017b82 */ /* 0x000e220000000800 */
[----:B------:R-:W1:Y:S01]  /*0010*/  S2R R3, SR_TID.X ;  /* 0x0000000000037919 */ /* 0x000e620000002100 */
[----:B------:R-:W-:Y:S01]  /*0020*/  ELECT P0, URZ, PT ;  /* 0x00000000003f782f */ /* 0x000fe20003800000 */
[----:B------:R-:W-:Y:S01]  /*0030*/  BSSY B0, `(.L_x_0) ;  /* 0x0000014000007945 */ /* 0x000fe20003800000 */
[--C-:B-1----:R-:W-:Y:S02]  /*0040*/  SHF.R.U32.HI R0, RZ, 0x5, R3.reuse ;  /* 0x00000005ff007819 */ /* 0x102fe40000011603 */
[----:B------:R-:W-:-:S03]  /*0050*/  SHF.R.U32.HI R5, RZ, 0x7, R3 ;  /* 0x00000007ff057819 */ /* 0x000fc60000011603 */
[----:B------:R-:W1:Y:S02]  /*0060*/  SHFL.IDX PT, R2, R0, RZ, 0x1f ;  /* 0x00001fff00027589 */ /* 0x000e6400000e0000 */
[----:B-1----:R-:W-:Y:S02]  /*0070*/  R2UR UR6, R2 ;  /* 0x00000000020672ca */ /* 0x002fe400000e0000 */
[----:B------:R1:W2:Y:S11]  /*0080*/  SHFL.IDX PT, R2, R5, RZ, 0x1f ;  /* 0x00001fff05027589 */ /* 0x0002b600000e0000 */
[----:B------:R-:W-:-:S02]  /*0090*/  USHF.R.S32.HI UR4, URZ, 0x1f, UR6 ;  /* 0x0000001f3f047899 */ /* 0x000fc40008011406 */
[----:B------:R-:W-:Y:S02]  /*00a0*/  ISETP.NE.OR P0, PT, RZ, UR6, !P0 ;  /* 0x00000006ff007c0c */ /* 0x000fe4000c705670 */
[----:B------:R-:W-:-:S04]  /*00b0*/  ULEA.HI UR4, UR4, UR6, URZ, 0x2 ;  /* 0x0000000604047291 */ /* 0x000fc8000f8f103f */
[----:B------:R-:W-:-:S04]  /*00c0*/  ULOP3.LUT UR4, UR4, 0xfffffffc, URZ, 0xc0, !UPT ;  /* 0xfffffffc04047892 */ /* 0x000fc8000f8ec03f */
[----:B------:R-:W-:-:S03]  /*00d0*/  UIADD3 UR6, UR6, -UR4, URZ ;  /* 0x8000000406067290 */ /* 0x000fc6000fffe03f */
[----:B012---:R-:W-:Y:S09]  /*00e0*/  @P0 BRA `(.L_x_1) ;  /* 0x0000000000200947 */ /* 0x007ff20003800000 */
[----:B------:R-:W-:Y:S02]  /*00f0*/  ULDC.64 UR4, c[0x0][0x198] ;  /* 0x0000660000047ab9 */ /* 0x000fe40000000a00 */
[----:B------:R-:W-:Y:S02]  /*0100*/  UIADD3 UR8, UP0, UR4, 0xf0, URZ ;  /* 0x000000f004087890 */ /* 0x000fe4000ff1e03f */
[----:B------:R-:W-:Y:S02]  /*0110*/  UIADD3 UR4, UP1, UR4, 0x1f0, URZ ;  /* 0x000001f004047890 */ /* 0x000fe4000ff3e03f */
[----:B------:R-:W-:Y:S02]  /*0120*/  UIADD3.X UR9, URZ, UR5, URZ, UP0, !UPT ;  /* 0x000000053f097290 */ /* 0x000fe400087fe43f */
[----:B------:R-:W-:-:S07]  /*0130*/  UIADD3.X UR5, URZ, UR5, URZ, UP1, !UPT ;  /* 0x000000053f057290 */ /* 0x000fce0008ffe43f */
[----:B------:R0:W-:Y:S02]  /*0140*/  UTMACCTL.PF [UR8] ;  /* 0x00000000080079b9 */ /* 0x0001e40008040000 */
[----:B------:R0:W-:Y:S02]  /*0150*/  UTMACCTL.PF [UR4] ;  /* 0x00000000040079b9 */ /* 0x0001e40008040000 */
[----:B0-----:R-:W-:Y:S01]  /*0160*/  NOP ;  /* 0x0000000000007918 */ /* 0x001fe20000000000 */
.L_x_1:
[----:B------:R-:W-:Y:S05]  /*0170*/  BSYNC B0 ;  /* 0x0000000000007941 */ /* 0x000fea0003800000 */
.L_x_0:
[----:B------:R-:W0:Y:S01]  /*0180*/  SHFL.IDX PT, R6, R0, RZ, 0x1f ;  /* 0x00001fff00067589 */ /* 0x000e2200000e0000 */
[----:B------:R-:W-:Y:S01]  /*0190*/  R2UR UR19, R2 ;  /* 0x00000000021372ca */ /* 0x000fe200000e0000 */
[----:B------:R-:W-:Y:S01]  /*01a0*/  UISETP.NE.AND UP0, UPT, UR6, 0x3, UPT ;  /* 0x000000030600788c */ /* 0x000fe2000bf05270 */
[----:B------:R-:W-:-:S03]  /*01b0*/  SHF.R.S32.HI R2, RZ, 0x1f, R3 ;  /* 0x0000001fff027819 */ /* 0x000fc60000011403 */
[----:B------:R-:W-:Y:S01]  /*01c0*/  UISETP.EQ.OR UP0, UPT, UR6, URZ, !UP0 ;  /* 0x0000003f0600728c */ /* 0x000fe2000c702670 */
[----:B------:R-:W-:-:S07]  /*01d0*/  LEA.HI R2, R2, R3, RZ, 0x7 ;  /* 0x0000000302027211 */ /* 0x000fce00078f38ff */
[----:B------:R-:W-:Y:S02]  /*01e0*/  UIADD3 UR14, UR19, -0x1, URZ ;  /* 0xffffffff130e7890 */ /* 0x000fe4000fffe03f */
[----:B------:R-:W-:Y:S02]  /*01f0*/  UISETP.EQ.AND UP0, UPT, UR19, URZ, UP0 ;  /* 0x0000003f1300728c */ /* 0x000fe40008702270 */
[----:B------:R-:W-:Y:S02]  /*0200*/  UISETP.GE.U32.AND UP1, UPT, UR14, 0x2, UPT ;  /* 0x000000020e00788c */ /* 0x000fe4000bf26070 */
[----:B------:R-:W-:Y:S01]  /*0210*/  USEL UR40, URZ, 0x1, !UP0 ;  /* 0x000000013f287887 */ /* 0x000fe2000c000000 */
[----:B0-----:R-:W-:-:S03]  /*0220*/  ISETP.NE.AND P0, PT, R6, RZ, PT ;  /* 0x000000ff0600720c */ /* 0x001fc60003f05270 */
[----:B------:R-:W-:-:S10]  /*0230*/  USEL UR40, UR40, 0x2, UP1 ;  /* 0x0000000228287887 */ /* 0x000fd40008800000 */
[----:B------:R-:W-:Y:S05]  /*0240*/  @P0 BRA `(.L_x_2) ;  /* 0x0000000000580947 */ /* 0x000fea0003800000 */
[----:B------:R-:W0:Y:S01]  /*0250*/  S2UR UR7, SR_CgaCtaId ;  /* 0x00000000000779c3 */ /* 0x000e220000008800 */
[----:B------:R-:W-:Y:S01]  /*0260*/  UMOV UR4, 0x400 ;  /* 0x0000040000047882 */ /* 0x000fe20000000000 */
[----:B------:R-:W-:Y:S01]  /*0270*/  UMOV UR5, 0x1 ;  /* 0x0000000100057882 */ /* 0x000fe20000000000 */
[----:B------:R-:W-:Y:S01]  /*0280*/  UMOV UR8, 0x8 ;  /* 0x0000000800087882 */ /* 0x000fe20000000000 */
[----:B------:R-:W-:Y:S01]  /*0290*/  ELECT P0, URZ, PT ;  /* 0x00000000003f782f */ /* 0x000fe20003800000 */
[----:B------:R-:W-:-:S04]  /*02a0*/  UIADD3 UR8, -UR8, 0x100000, URZ ;  /* 0x0010000008087890 */ /* 0x000fc8000fffe13f */
[----:B------:R-:W-:Y:S02]  /*02b0*/  USHF.L.U32 UR9, UR8, 0xb, URZ ;  /* 0x0000000b08097899 */ /* 0x000fe4000800063f */
[----:B------:R-:W-:Y:S02]  /*02c0*/  USHF.L.U32 UR8, UR8, 0x1, URZ ;  /* 0x0000000108087899 */ /* 0x000fe4000800063f */
[----:B0-----:R-:W-:Y:S02]  /*02d0*/  ULEA UR7, UR7, UR4, 0x18 ;  /* 0x0000000407077291 */ /* 0x001fe4000f8ec03f */
[----:B------:R-:W-:-:S04]  /*02e0*/  UIADD3 UR4, -UR5, 0x100000, URZ ;  /* 0x0010000005047890 */ /* 0x000fc8000fffe13f */
[----:B------:R-:W-:Y:S02]  /*02f0*/  USHF.L.U32 UR5, UR4, 0xb, URZ ;  /* 0x0000000b04057899 */ /* 0x000fe4000800063f */
[----:B------:R-:W-:Y:S01]  /*0300*/  USHF.L.U32 UR4, UR4, 0x1, URZ ;  /* 0x0000000104047899 */ /* 0x000fe2000800063f */
[----:B------:R-:W0:Y:S11]  /*0310*/  FENCE.VIEW.ASYNC.S ;  /* 0x00000000000073c6 */ /* 0x000e360000000000 */
[----:B0-----:R0:W1:Y:S01]  /*0320*/  SYNCS.EXCH.64 URZ, [UR7], UR4 ;  /* 0x00000004073f75b2 */ /* 0x0010620008000100 */
[----:B------:R0:W2:Y:S01]  /*0330*/  SYNCS.EXCH.64 URZ, [UR7+0x20], UR8 ;  /* 0x00002008073f75b2 */ /* 0x0000a20008000100 */
[----:B------:R0:W3:Y:S01]  /*0340*/  SYNCS.EXCH.64 URZ, [UR7+0x8], UR4 ;  /* 0x00000804073f75b2 */ /* 0x0000e20008000100 */
[----:B------:R0:W4:Y:S01]  /*0350*/  SYNCS.EXCH.64 URZ, [UR7+0x28], UR8 ;  /* 0x00002808073f75b2 */ /* 0x0001220008000100 */
[----:B------:R0:W0:Y:S01]  /*0360*/  SYNCS.EXCH.64 URZ, [UR7+0x10], UR4 ;  /* 0x00001004073f75b2 */ /* 0x0000220008000100 */
[----:B------:R0:W0:Y:S01]  /*0370*/  SYNCS.EXCH.64 URZ, [UR7+0x30], UR8 ;  /* 0x00003008073f75b2 */ /* 0x0000220008000100 */
[----:B------:R0:W0:Y:S01]  /*0380*/  SYNCS.EXCH.64 URZ, [UR7+0x18], UR4 ;  /* 0x00001804073f75b2 */ /* 0x0000220008000100 */
[----:B------:R0:W0:Y:S01]  /*0390*/  SYNCS.EXCH.64 URZ, [UR7+0x38], UR8 ;  /* 0x00003808073f75b2 */ /* 0x0000220008000100 */
[----:B------:R-:W-:Y:S01]  /*03a0*/  NOP ;  /* 0x0000000000007918 */ /* 0x000fe20000000000 */
.L_x_2:
[----:B------:R-:W5:Y:S01]  /*03b0*/  SHFL.IDX PT, R10, R0, RZ, 0x1f ;  /* 0x00001fff000a7589 */ /* 0x000f6200000e0000 */
[----:B------:R-:W1:Y:S01]  /*03c0*/  S2UR UR15, SR_CTAID.X ;  /* 0x00000000000f79c3 */ /* 0x000e620000002500 */
[----:B------:R-:W-:Y:S02]  /*03d0*/  ELECT P0, URZ, PT ;  /* 0x00000000003f782f */ /* 0x000fe40003800000 */
[----:B------:R-:W-:Y:S01]  /*03e0*/  SHF.R.S32.HI R11, RZ, 0x1f, R6 ;  /* 0x0000001fff0b7819 */ /* 0x000fe20000011406 */
[----:B------:R1:W2:Y:S01]  /*03f0*/  SHFL.IDX PT, R8, R0, RZ, 0x1f ;  /* 0x00001fff00087589 */ /* 0x0002a200000e0000 */
[----:B------:R-:W-:Y:S02]  /*0400*/  ELECT P1, URZ, PT ;  /* 0x00000000003f782f */ /* 0x000fe40003820000 */
[----:B------:R-:W-:Y:S01]  /*0410*/  LOP3.LUT R2, R2, 0xffffff80, RZ, 0xc0, !PT ;  /* 0xffffff8002027812 */ /* 0x000fe200078ec0ff */
[----:B0-----:R-:W-:Y:S01]  /*0420*/  ULDC UR4, c[0x0][0x150] ;  /* 0x0000540000047ab9 */ /* 0x001fe20000000800 */
[----:B------:R-:W-:Y:S01]  /*0430*/  LEA.HI R11, R11, R6, RZ, 0x2 ;  /* 0x000000060b0b7211 */ /* 0x000fe200078f10ff */
[----:B------:R-:W0:Y:S01]  /*0440*/  S2UR UR8, SR_CTAID.Y ;  /* 0x00000000000879c3 */ /* 0x000e220000002600 */
[----:B------:R-:W-:Y:S01]  /*0450*/  NOP ;  /* 0x0000000000007918 */ /* 0x000fe20000000000 */
[----:B------:R-:W-:Y:S01]  /*0460*/  IMAD.IADD R4, R3, 0x1, -R2 ;  /* 0x0000000103047824 */ /* 0x000fe200078e0a02 */
[----:B------:R-:W-:Y:S01]  /*0470*/  LOP3.LUT R11, R11, 0x3ffffffc, RZ, 0xc0, !PT ;  /* 0x3ffffffc0b0b7812 */ /* 0x000fe200078ec0ff */
[----:B------:R-:W-:Y:S01]  /*0480*/  NOP ;  /* 0x0000000000007918 */ /* 0x000fe20000000000 */
[----:B------:R-:W-:Y:S01]  /*0490*/  ULDC UR17, c[0x0][0x148] ;  /* 0x0000520000117ab9 */ /* 0x000fe20000000800 */
[----:B------:R-:W-:Y:S01]  /*04a0*/  UMOV UR20, 0x80 ;  /* 0x0000008000147882 */ /* 0x000fe20000000000 */
[----:B------:R-:W-:Y:S01]  /*04b0*/  SHF.R.S32.HI R9, RZ, 0x1f, R4 ;  /* 0x0000001fff097819 */ /* 0x000fe20000011404 */
[----:B------:R-:W-:Y:S01]  /*04c0*/  IMAD.IADD R11, R6, 0x1, -R11 ;  /* 0x00000001060b7824 */ /* 0x000fe200078e0a0b */
[----:B------:R-:W-:Y:S01]  /*04d0*/  ULDC UR12, c[0x0][0x144] ;  /* 0x00005100000c7ab9 */ /* 0x000fe20000000800 */
[----:B------:R-:W3:Y:S01]  /*04e0*/  SHFL.IDX PT, R5, R5, RZ, 0x1f ;  /* 0x00001fff05057589 */ /* 0x000ee200000e0000 */
[----:B------:R-:W-:-:S02]  /*04f0*/  LEA.HI R2, R9, R4, RZ, 0x3 ;  /* 0x0000000409027211 */ /* 0x000fc400078f18ff */
[----:B------:R-:W-:Y:S02]  /*0500*/  ISETP.NE.AND P3, PT, RZ, UR19, PT ;  /* 0x00000013ff007c0c */ /* 0x000fe4000bf65270 */
[----:B-----5:R-:W-:Y:S02]  /*0510*/  ISETP.NE.OR P0, PT, R10, RZ, !P0 ;  /* 0x000000ff0a00720c */ /* 0x020fe40004705670 */
[----:B-1----:R-:W-:Y:S02]  /*0520*/  I2FP.F32.U32 R0, UR15 ;  /* 0x0000000f00007c45 */ /* 0x002fe40008201000 */
[----:B--2---:R-:W-:Y:S02]  /*0530*/  ISETP.NE.OR P1, PT, R8, RZ, !P1 ;  /* 0x000000ff0800720c */ /* 0x004fe40004f25670 */
[----:B------:R-:W-:Y:S01]  /*0540*/  SHF.R.S32.HI R7, RZ, 0x3, R2 ;  /* 0x00000003ff077819 */ /* 0x000fe20000011402 */
[----:B------:R-:W-:Y:S01]  /*0550*/  FMUL R0, R0, UR4 ;  /* 0x0000000400007c20 */ /* 0x000fe20008400000 */
[----:B------:R-:W-:Y:S01]  /*0560*/  ULDC UR4, c[0x0][0x154] ;  /* 0x0000550000047ab9 */ /* 0x000fe20000000800 */
[----:B0-----:R-:W-:-:S02]  /*0570*/  I2FP.F32.U32 R6, UR8 ;  /* 0x0000000800067c45 */ /* 0x001fc40008201000 */
[----:B------:R-:W-:Y:S02]  /*0580*/  SHF.R.S32.HI R2, RZ, 0x1f, R2 ;  /* 0x0000001fff027819 */ /* 0x000fe40000011402 */
[----:B------:R-:W-:Y:S01]  /*0590*/  VOTEU.ALL UP2, P0 ;  /* 0x00000000003f7886 */ /* 0x000fe20000040000 */
[----:B------:R-:W-:Y:S01]  /*05a0*/  FMUL R6, R6, UR4 ;  /* 0x0000000406067c20 */ /* 0x000fe20008400000 */
[----:B------:R-:W0:Y:S01]  /*05b0*/  F2I.U32.TRUNC.NTZ R0, R0 ;  /* 0x0000000000007305 */ /* 0x000e22000020f000 */
[----:B------:R-:W-:Y:S01]  /*05c0*/  LEA.HI R2, R2, R7, RZ, 0x2 ;  /* 0x0000000702027211 */ /* 0x000fe200078f10ff */
[----:B------:R-:W-:Y:S01]  /*05d0*/  VOTEU.ALL UP3, P1 ;  /* 0x00000000003f7886 */ /* 0x000fe20000860000 */
[----:B------:R-:W1:Y:S01]  /*05e0*/  @!UP2 S2UR UR11, SR_CgaCtaId ;  /* 0x00000000000ba9c3 */ /* 0x000e620000008800 */
[----:B------:R-:W-:Y:S01]  /*05f0*/  UMOV UR4, 0x20 ;  /* 0x0000002000047882 */ /* 0x000fe20000000000 */
[----:B------:R-:W-:Y:S01]  /*0600*/  LOP3.LUT R2, R2, 0xfffffffc, RZ, 0xc0, !PT ;  /* 0xfffffffc02027812 */ /* 0x000fe200078ec0ff */
[----:B------:R-:W-:Y:S01]  /*0610*/  @!UP2 UMOV UR10, 0x400 ;  /* 0x00000400000aa882 */ /* 0x000fe20000000000 */
[----:B------:R-:W-:-:S04]  /*0620*/  @!UP2 UIADD3 UR4, -UR4, 0x100000, URZ ;  /* 0x001000000404a890 */ /* 0x000fc8000fffe13f */
[----:B------:R-:W-:Y:S02]  /*0630*/  @!UP2 USHF.L.U32 UR5, UR4, 0xb, URZ ;  /* 0x0000000b0405a899 */ /* 0x000fe4000800063f */
[----:B------:R-:W-:Y:S01]  /*0640*/  @!UP2 USHF.L.U32 UR4, UR4, 0x1, URZ ;  /* 0x000000010404a899 */ /* 0x000fe2000800063f */
[----:B------:R-:W2:Y:S01]  /*0650*/  F2I.U32.TRUNC.NTZ R6, R6 ;  /* 0x0000000600067305 */ /* 0x000ea2000020f000 */
[----:B------:R-:W-:Y:S01]  /*0660*/  VOTEU.ALL UP0, P0 ;  /* 0x00000000003f7886 */ /* 0x000fe20000000000 */
[----:B------:R-:W-:Y:S01]  /*0670*/  IMAD.IADD R2, R7, 0x1, -R2 ;  /* 0x0000000107027824 */ /* 0x000fe200078e0a02 */
[----:B------:R-:W5:Y:S01]  /*0680*/  @!UP3 S2UR UR18, SR_CgaCtaId ;  /* 0x000000000012b9c3 */ /* 0x000f620000008800 */
[----:B------:R-:W-:Y:S01]  /*0690*/  VOTEU.ALL UP1, P0 ;  /* 0x00000000003f7886 */ /* 0x000fe20000020000 */
[----:B------:R-:W-:Y:S01]  /*06a0*/  @!UP3 UMOV UR16, 0x400 ;  /* 0x000004000010b882 */ /* 0x000fe20000000000 */
[----:B------:R-:W-:Y:S01]  /*06b0*/  IMAD R2, R11, 0x4, R2 ;  /* 0x000000040b027824 */ /* 0x000fe200078e0202 */
[----:B0-----:R-:W-:Y:S01]  /*06c0*/  R2UR UR7, R0 ;  /* 0x00000000000772ca */ /* 0x001fe200000e0000 */
[----:B------:R-:W-:Y:S01]  /*06d0*/  VOTEU.ALL UP4, P1 ;  /* 0x00000000003f7886 */ /* 0x000fe20000880000 */
[----:B------:R-:W-:Y:S01]  /*06e0*/  VOTEU.ALL UP5, P1 ;  /* 0x00000000003f7886 */ /* 0x000fe200008a0000 */
[----:B------:R-:W-:Y:S01]  /*06f0*/  IMAD.SHL.U32 R7, R2, 0x4, RZ ;  /* 0x0000000402077824 */ /* 0x000fe200078e00ff */
[----:B------:R-:W0:Y:S01]  /*0700*/  LDC R0, c[0x0][0x140] ;  /* 0x00005000ff007b82 */ /* 0x000e220000000800 */
[----:B------:R-:W-:-:S02]  /*0710*/  LOP3.LUT P0, RZ, R4, 0x7, RZ, 0xc0, !PT ;  /* 0x0000000704ff7812 */ /* 0x000fc4000780c0ff */
[----:B--2---:R-:W-:Y:S02]  /*0720*/  R2UR UR9, R6 ;  /* 0x00000000060972ca */ /* 0x004fe400000e0000 */
[----:B------:R-:W-:Y:S01]  /*0730*/  LOP3.LUT R22, R2, 0xc, R7, 0x78, !PT ;  /* 0x0000000c02167812 */ /* 0x000fe200078e7807 */
[----:B-1----:R-:W-:Y:S02]  /*0740*/  @!UP2 ULEA UR13, UR11, UR10, 0x18 ;  /* 0x0000000a0b0da291 */ /* 0x002fe4000f8ec03f */
[----:B------:R-:W-:-:S04]  /*0750*/  @!UP3 UIADD3 UR10, -UR20, 0x100000, URZ ;  /* 0x00100000140ab890 */ /* 0x000fc8000fffe13f */
[----:B------:R-:W-:Y:S02]  /*0760*/  @!UP3 USHF.L.U32 UR11, UR10, 0xb, URZ ;  /* 0x0000000b0a0bb899 */ /* 0x000fe4000800063f */
[----:B------:R-:W-:Y:S01]  /*0770*/  @!UP3 USHF.L.U32 UR10, UR10, 0x1, URZ ;  /* 0x000000010a0ab899 */ /* 0x000fe2000800063f */
[----:B------:R-:W-:Y:S01]  /*0780*/  ISETP.LT.U32.AND P0, PT, R22, 0x8, !P0 ;  /* 0x000000081600780c */ /* 0x000fe20004701070 */
[----:B------:R-:W-:Y:S01]  /*0790*/  UIADD3 UR7, -UR7, URZ, URZ ;  /* 0x0000003f07077290 */ /* 0x000fe2000fffe13f */
[----:B------:R-:W-:Y:S01]  /*07a0*/  VOTEU.ALL UP2, P1 ;  /* 0x00000000003f7886 */ /* 0x000fe20000840000 */
[----:B-----5:R-:W-:Y:S02]  /*07b0*/  @!UP3 ULEA UR16, UR18, UR16, 0x18 ;  /* 0x000000101210b291 */ /* 0x020fe4000f8ec03f */
[----:B------:R-:W-:Y:S01]  /*07c0*/  UIADD3 UR9, -UR9, URZ, URZ ;  /* 0x0000003f09097290 */ /* 0x000fe2000fffe13f */
[----:B------:R-:W1:Y:S02]  /*07d0*/  FENCE.VIEW.ASYNC.S ;  /* 0x00000000000073c6 */ /* 0x000e640000000000 */
[----:B-1----:R-:W1:Y:S01]  /*07e0*/  @!UP0 SYNCS.EXCH.64 URZ, [UR13+0x70], UR4 ;  /* 0x000070040d3f85b2 */ /* 0x002e620008000100 */
[----:B------:R-:W-:Y:S01]  /*07f0*/  UIMAD UR7, UR12, UR7, UR15 ;  /* 0x000000070c0772a4 */ /* 0x000fe2000f8e020f */
[----:B------:R-:W-:Y:S01]  /*0800*/  VOTEU.ALL UP3, P1 ;  /* 0x00000000003f7886 */ /* 0x000fe20000860000 */
[----:B0-----:R-:W-:Y:S01]  /*0810*/  ISETP.EQ.U32.AND P2, PT, R0, 0x1, PT ;  /* 0x000000010000780c */ /* 0x001fe20003f42070 */
[----:B------:R0:W2:Y:S01]  /*0820*/  @!UP1 SYNCS.EXCH.64 URZ, [UR13+0x78], UR4 ;  /* 0x000078040d3f95b2 */ /* 0x0000a20008000100 */
[----:B------:R-:W-:Y:S01]  /*0830*/  NOP ;  /* 0x0000000000007918 */ /* 0x000fe20000000000 */
[----:B0-----:R-:W-:Y:S01]  /*0840*/  UIMAD UR4, UR17, UR9, UR8 ;  /* 0x00000009110472a4 */ /* 0x001fe2000f8e0208 */
[----:B------:R0:W0:Y:S05]  /*0850*/  @!UP2 SYNCS.EXCH.64 URZ, [UR16+0x50], UR10 ;  /* 0x0000500a103fa5b2 */ /* 0x00002a0008000100 */
[----:B------:R-:W-:-:S04]  /*0860*/  ISETP.NE.AND P1, PT, R22, UR4, PT ;  /* 0x0000000416007c0c */ /* 0x000fc8000bf25270 */
[----:B------:R-:W-:-:S04]  /*0870*/  ISETP.EQ.OR P1, PT, RZ, UR7, !P1 ;  /* 0x00000007ff007c0c */ /* 0x000fc8000cf22670 */
[----:B------:R-:W-:-:S04]  /*0880*/  PLOP3.LUT P0, PT, P0, P1, PT, 0x80, 0x0 ;  /* 0x000000000000781c */ /* 0x000fc80000703070 */
[----:B------:R-:W-:Y:S01]  /*0890*/  P2R R99, PR, RZ, 0x1 ;  /* 0x00000001ff637803 */ /* 0x000fe20000000000 */
[----:B------:R0:W0:Y:S01]  /*08a0*/  @!UP3 SYNCS.EXCH.64 URZ, [UR16+0x58], UR10 ;  /* 0x0000580a103fb5b2 */ /* 0x0000220008000100 */
[----:B------:R0:W0:Y:S01]  /*08b0*/  @!UP4 SYNCS.EXCH.64 URZ, [UR16+0x60], UR10 ;  /* 0x0000600a103fc5b2 */ /* 0x0000220008000100 */
[----:B------:R0:W0:Y:S01]  /*08c0*/  @!UP5 SYNCS.EXCH.64 URZ, [UR16+0x68], UR10 ;  /* 0x0000680a103fd5b2 */ /* 0x0000220008000100 */
[----:B------:R-:W-:Y:S01]  /*08d0*/  NOP ;  /* 0x0000000000007918 */ /* 0x000fe20000000000 */
[----:B-123--:R-:W-:Y:S05]  /*08e0*/  @!P2 BRA `(.L_x_3) ;  /* 0x000000000008a947 */ /* 0x00efea0003800000 */
[----:B0---4-:R-:W-:Y:S01]  /*08f0*/  UCGABAR_ARV ;  /* 0x00000000000079c7 */ /* 0x011fe20008000000 */
[----:B------:R-:W-:Y:S05]  /*0900*/  BRA `(.L_x_4) ;  /* 0x0000000000047947 */ /* 0x000fea0003800000 */
.L_x_3:
[----:B0---4-:R-:W-:Y:S01]  /*0910*/  NOP ;  /* 0x0000000000007918 */ /* 0x011fe20000000000 */
.L_x_4:
[----:B------:R-:W-:Y:S01]  /*0920*/  ULDC.64 UR4, c[0x0][0x598] ;  /* 0x0001660000047ab9 */ /* 0x000fe20000000a00 */
[----:B------:R-:W-:Y:S01]  /*0930*/  ULDC.64 UR54, c[0x0][0x208] ;  /* 0x0000820000367ab9 */ /* 0x000fe20000000a00 */
[----:B------:R-:W-:-:S04]  /*0940*/  ISETP.NE.U32.AND P0, PT, RZ, UR4, PT ;  /* 0x00000004ff007c0c */ /* 0x000fc8000bf05070 */
[----:B------:R-:W-:-:S13]  /*0950*/  ISETP.NE.AND.EX P0, PT, RZ, UR5, PT, P0 ;  /* 0x00000005ff007c0c */ /* 0x000fda000bf05300 */
[----:B------:R-:W-:Y:S05]  /*0960*/  @!P0 BRA `(.L_x_5) ;  /* 0x00000000001c8947 */ /* 0x000fea0003800000 */
[----:B------:R-:W0:Y:S02]  /*0970*/  LDC.64 R6, c[0x0][0x598] ;  /* 0x00016600ff067b82 */ /* 0x000e240000000a00 */
[----:B0-----:R-:W2:Y:S02]  /*0980*/  LDG.E.64 R6, desc[UR54][R6.64] ;  /* 0x0000003606067981 */ /* 0x001ea4000c1e1b00 */
[----:B--2---:R-:W-:-:S04]  /*0990*/  ISETP.NE.U32.AND P0, PT, R6, RZ, PT ;  /* 0x000000ff0600720c */ /* 0x004fc80003f05070 */
[----:B------:R-:W-:-:S13]  /*09a0*/  ISETP.NE.AND.EX P0, PT, R7, RZ, PT, P0 ;  /* 0x000000ff0700720c */ /* 0x000fda0003f05300 */
[----:B------:R-:W-:Y:S05]  /*09b0*/  @!P0 BRA `(.L_x_5) ;  /* 0x0000000000088947 */ /* 0x000fea0003800000 */
[----:B------:R0:W5:Y:S01]  /*09c0*/  LD.E R23, desc[UR54][R6.64] ;  /* 0x0000003606177980 */ /* 0x000162000c101900 */
[----:B------:R-:W-:Y:S05]  /*09d0*/  BRA `(.L_x_6) ;  /* 0x0000000000247947 */ /* 0x000fea0003800000 */
.L_x_5:
[----:B------:R-:W-:Y:S02]  /*09e0*/  ULDC.64 UR4, c[0x0][0x588] ;  /* 0x0001620000047ab9 */ /* 0x000fe40000000a00 */
[----:B------:R-:W-:-:S04]  /*09f0*/  ISETP.NE.U32.AND P0, PT, RZ, UR4, PT ;  /* 0x00000004ff007c0c */ /* 0x000fc8000bf05070 */
[----:B------:R-:W-:-:S13]  /*0a00*/  ISETP.NE.AND.EX P0, PT, RZ, UR5, PT, P0 ;  /* 0x00000005ff007c0c */ /* 0x000fda000bf05300 */
[----:B------:R-:W-:Y:S05]  /*0a10*/  @!P0 BRA `(.L_x_7) ;  /* 0x00000000000c8947 */ /* 0x000fea0003800000 */
[----:B------:R-:W0:Y:S02]  /*0a20*/  LDC.64 R6, c[0x0][0x588] ;  /* 0x00016200ff067b82 */ /* 0x000e240000000a00 */
[----:B0-----:R1:W5:Y:S01]  /*0a30*/  LDG.E R23, desc[UR54][R6.64] ;  /* 0x0000003606177981 */ /* 0x001362000c1e1900 */
[----:B------:R-:W-:Y:S05]  /*0a40*/  BRA `(.L_x_6) ;  /* 0x0000000000087947 */ /* 0x000fea0003800000 */
.L_x_7:
[----:B------:R-:W-:Y:S02]  /*0a50*/  ULDC UR4, c[0x0][0x580] ;  /* 0x0001600000047ab9 */ /* 0x000fe40000000800 */
[----:B------:R-:W-:-:S07]  /*0a60*/  IMAD.U32 R23, RZ, RZ, UR4 ;  /* 0x00000004ff177e24 */ /* 0x000fce000f8e00ff */
.L_x_6:
[----:B------:R-:W-:Y:S02]  /*0a70*/  ULDC.64 UR4, c[0x0][0x5a0] ;  /* 0x0001680000047ab9 */ /* 0x000fe40000000a00 */
[----:B------:R-:W-:-:S04]  /*0a80*/  ISETP.NE.U32.AND P0, PT, RZ, UR4, PT ;  /* 0x00000004ff007c0c */ /* 0x000fc8000bf05070 */
[----:B------:R-:W-:-:S13]  /*0a90*/  ISETP.NE.AND.EX P0, PT, RZ, UR5, PT, P0 ;  /* 0x00000005ff007c0c */ /* 0x000fda000bf05300 */
[----:B------:R-:W-:Y:S05]  /*0aa0*/  @!P0 BRA `(.L_x_8) ;  /* 0x00000000001c8947 */ /* 0x000fea0003800000 */
[----:B01----:R-:W0:Y:S02]  /*0ab0*/  LDC.64 R6, c[0x0][0x5a0] ;  /* 0x00016800ff067b82 */ /* 0x003e240000000a00 */
[----:B0-----:R-:W2:Y:S02]  /*0ac0*/  LDG.E.64 R6, desc[UR54][R6.64] ;  /* 0x0000003606067981 */ /* 0x001ea4000c1e1b00 */
[----:B--2---:R-:W-:-:S04]  /*0ad0*/  ISETP.NE.U32.AND P0, PT, R6, RZ, PT ;  /* 0x000000ff0600720c */ /* 0x004fc80003f05070 */
[----:B------:R-:W-:-:S13]  /*0ae0*/  ISETP.NE.AND.EX P0, PT, R7, RZ, PT, P0 ;  /* 0x000000ff0700720c */ /* 0x000fda0003f05300 */
[----:B------:R-:W-:Y:S05]  /*0af0*/  @!P0 BRA `(.L_x_8) ;  /* 0x0000000000088947 */ /* 0x000fea0003800000 */
[----:B------:R0:W5:Y:S01]  /*0b00*/  LD.E R88, desc[UR54][R6.64] ;  /* 0x0000003606587980 */ /* 0x000162000c101900 */
[----:B------:R-:W-:Y:S05]  /*0b10*/  BRA `(.L_x_9) ;  /* 0x0000000000247947 */ /* 0x000fea0003800000 */
.L_x_8:
[----:B------:R-:W-:Y:S02]  /*0b20*/  ULDC.64 UR4, c[0x0][0x590] ;  /* 0x0001640000047ab9 */ /* 0x000fe40000000a00 */
[----:B------:R-:W-:-:S04]  /*0b30*/  ISETP.NE.U32.AND P0, PT, RZ, UR4, PT ;  /* 0x00000004ff007c0c */ /* 0x000fc8000bf05070 */
[----:B------:R-:W-:-:S13]  /*0b40*/  ISETP.NE.AND.EX P0, PT, RZ, UR5, PT, P0 ;  /* 0x00000005ff007c0c */ /* 0x000fda000bf05300 */
[----:B------:R-:W-:Y:S05]  /*0b50*/  @!P0 BRA `(.L_x_10) ;  /* 0x00000000000c8947 */ /* 0x000fea0003800000 */
[----:B------:R-:W2:Y:S02]  /*0b60*/  LDC.64 R88, c[0x0][0x590] ;  /* 0x00016400ff587b82 */ /* 0x000ea40000000a00 */
[----:B--2---:R2:W5:Y:S01]  /*0b70*/  LDG.E R88, desc[UR54][R88.64] ;  /* 0x0000003658587981 */ /* 0x004562000c1e1900 */
[----:B------:R-:W-:Y:S05]  /*0b80*/  BRA `(.L_x_9) ;  /* 0x0000000000087947 */ /* 0x000fea0003800000 */
.L_x_10:
[----:B------:R-:W-:Y:S02]  /*0b90*/  ULDC UR4, c[0x0][0x584] ;  /* 0x0001610000047ab9 */ /* 0x000fe40000000800 */
[----:B------:R-:W-:-:S07]  /*0ba0*/  IMAD.U32 R88, RZ, RZ, UR4 ;  /* 0x00000004ff587e24 */ /* 0x000fce000f8e00ff */
.L_x_9:
[----:B------:R-:W-:Y:S01]  /*0bb0*/  ULDC UR4, c[0x0][0x65c] ;  /* 0x0001970000047ab9 */ /* 0x000fe20000000800 */
[----:B01----:R-:W0:Y:S01]  /*0bc0*/  LDC.64 R6, c[0x0][0x650] ;  /* 0x00019400ff067b82 */ /* 0x003e220000000a00 */
[----:B------:R-:W-:Y:S01]  /*0bd0*/  UISETP.NE.AND UP2, UPT, UR4, 0x1, UPT ;  /* 0x000000010400788c */ /* 0x000fe2000bf45270 */
[----:B------:R-:W-:Y:S01]  /*0be0*/  IMAD.MOV.U32 R18, RZ, RZ, -0x1 ;  /* 0xffffffffff127424 */ /* 0x000fe200078e00ff */
[----:B------:R-:W-:Y:S01]  /*0bf0*/  UISETP.NE.AND UP0, UPT, UR19, 0x2, UPT ;  /* 0x000000021300788c */ /* 0x000fe2000bf05270 */
[----:B------:R-:W-:Y:S01]  /*0c00*/  IMAD.MOV.U32 R2, RZ, RZ, -0x1 ;  /* 0xffffffffff027424 */ /* 0x000fe200078e00ff */
[----:B------:R-:W-:Y:S01]  /*0c10*/  UP2UR UR38, UPR, URZ, 0x4 ;  /* 0x000000043f267883 */ /* 0x000fe20008000000 */
[----:B------:R-:W-:-:S06]  /*0c20*/  IMAD.MOV.U32 R19, RZ, RZ, -0x1 ;  /* 0xffffffffff137424 */ /* 0x000fcc00078e00ff */
[----:B------:R-:W-:Y:S01]  /*0c30*/  @UP2 ULDC UR12, c[0x0][0x10] ;  /* 0x00000400000c2ab9 */ /* 0x000fe20000000800 */
[----:B------:R-:W-:Y:S01]  /*0c40*/  @UP2 UMOV UR4, UR8 ;  /* 0x0000000800042c82 */ /* 0x000fe20008000000 */
[----:B------:R-:W-:Y:S01]  /*0c50*/  @UP2 UMOV UR5, URZ ;  /* 0x0000003f00052c82 */ /* 0x000fe20008000000 */
[----:B------:R-:W-:Y:S01]  /*0c60*/  @!UP2 ULDC UR16, c[0x0][0xc] ;  /* 0x000003000010aab9 */ /* 0x000fe20000000800 */
[----:B------:R-:W-:Y:S01]  /*0c70*/  @UP2 UIMAD.WIDE.U32 UR12, UR15, UR12, UR4 ;  /* 0x0000000c0f0c22a5 */ /* 0x000fe2000f8e0004 */
[----:B------:R-:W-:Y:S02]  /*0c80*/  ULDC UR10, c[0x0][0xc] ;  /* 0x00000300000a7ab9 */ /* 0x000fe40000000800 */
[----:B------:R-:W-:Y:S01]  /*0c90*/  @UP2 UMOV UR4, URZ ;  /* 0x0000003f00042c82 */ /* 0x000fe20008000000 */
[----:B------:R-:W-:Y:S01]  /*0ca0*/  UMOV UR5, URZ ;  /* 0x0000003f00057c82 */ /* 0x000fe20008000000 */
[----:B------:R-:W-:Y:S01]  /*0cb0*/  @UP2 UIADD3 UR18, UR13, UR4, URZ ;  /* 0x000000040d122290 */ /* 0x000fe2000fffe03f */
[----:B------:R-:W-:-:S02]  /*0cc0*/  ULDC UR11, c[0x0][0x10] ;  /* 0x00000400000b7ab9 */ /* 0x000fc40000000800 */
[----:B------:R-:W-:Y:S01]  /*0cd0*/  UMOV UR4, UR15 ;  /* 0x0000000f00047c82 */ /* 0x000fe20008000000 */
[----:B------:R-:W-:Y:S02]  /*0ce0*/  UIMAD.WIDE.U32 UR10, UR10, UR11, URZ ;  /* 0x0000000b0a0a72a5 */ /* 0x000fe4000f8e003f */
[----:B------:R-:W-:Y:S01]  /*0cf0*/  @!UP2 UIMAD.WIDE.U32 UR4, UR8, UR16, UR4 ;  /* 0x000000100804a2a5 */ /* 0x000fe2000f8e0004 */
[----:B------:R-:W-:Y:S02]  /*0d00*/  ULDC UR13, c[0x0][0x14] ;  /* 0x00000500000d7ab9 */ /* 0x000fe40000000800 */
[----:B------:R-:W-:Y:S02]  /*0d10*/  UIMAD.WIDE.U32 UR52, UR10, UR13, URZ ;  /* 0x0000000d0a3472a5 */ /* 0x000fe4000f8e003f */
[----:B------:R-:W-:Y:S02]  /*0d20*/  UIMAD UR39, UR11, UR13, URZ ;  /* 0x0000000d0b2772a4 */ /* 0x000fe4000f8e023f */
[----:B------:R-:W-:Y:S01]  /*0d30*/  @!UP2 UMOV UR12, UR4 ;  /* 0x00000004000cac82 */ /* 0x000fe20008000000 */
[----:B------:R-:W-:Y:S01]  /*0d40*/  @!UP2 UMOV UR18, UR5 ;  /* 0x000000050012ac82 */ /* 0x000fe20008000000 */
[----:B------:R-:W-:-:S02]  /*0d50*/  UIADD3 UR39, UR53, UR39, URZ ;  /* 0x0000002735277290 */ /* 0x000fc4000fffe03f */
[----:B------:R-:W-:-:S04]  /*0d60*/  UIADD3 UR4, UP1, UR12, UR52, URZ ;  /* 0x000000340c047290 */ /* 0x000fc8000ff3e03f */
[----:B------:R-:W-:Y:S02]  /*0d70*/  UIADD3.X UR5, UR18, UR39, URZ, UP1, !UPT ;  /* 0x0000002712057290 */ /* 0x000fe40008ffe43f */
[----:B------:R-:W-:Y:S02]  /*0d80*/  USEL UR4, UR4, UR12, !UP0 ;  /* 0x0000000c04047287 */ /* 0x000fe4000c000000 */
[----:B------:R-:W-:-:S04]  /*0d90*/  USEL UR5, UR5, UR18, !UP0 ;  /* 0x0000001205057287 */ /* 0x000fc8000c000000 */
[----:B0-----:R-:W-:Y:S01]  /*0da0*/  ISETP.LE.U32.AND P0, PT, R6, UR4, PT ;  /* 0x0000000406007c0c */ /* 0x001fe2000bf03070 */
[----:B------:R-:W-:Y:S02]  /*0db0*/  IMAD.U32 R16, RZ, RZ, UR4 ;  /* 0x00000004ff107e24 */ /* 0x000fe4000f8e00ff */
[----:B------:R-:W-:Y:S02]  /*0dc0*/  IMAD.U32 R0, RZ, RZ, UR5 ;  /* 0x00000005ff007e24 */ /* 0x000fe4000f8e00ff */
[----:B------:R-:W-:-:S03]  /*0dd0*/  IMAD.U32 R17, RZ, RZ, UR5 ;  /* 0x00000005ff117e24 */ /* 0x000fc6000f8e00ff */
[----:B------:R-:W-:Y:S02]  /*0de0*/  ISETP.GE.U32.AND.EX P0, PT, R0, R7, PT, P0 ;  /* 0x000000070000720c */ /* 0x000fe40003f06100 */
[----:B------:R-:W-:-:S11]  /*0df0*/  PRMT R0, RZ, 0x7610, R0 ;  /* 0x00007610ff007816 */ /* 0x000fd60000000000 */
[----:B------:R-:W-:Y:S05]  /*0e00*/  @P0 BRA `(.L_x_11) ;  /* 0x0000000400500947 */ /* 0x000fea0003800000 */
[----:B------:R-:W-:Y:S01]  /*0e10*/  ULDC.64 UR18, c[0x0][0x628] ;  /* 0x00018a0000127ab9 */ /* 0x000fe20000000a00 */
[C---:B------:R-:W-:Y:S01]  /*0e20*/  R2UR UR20, R16.reuse ;  /* 0x00000000101472ca */ /* 0x040fe200000e0000 */
[----:B------:R-:W-:Y:S01]  /*0e30*/  ULDC UR16, c[0x0][0x630] ;  /* 0x00018c0000107ab9 */ /* 0x000fe20000000800 */
[----:B------:R-:W-:Y:S02]  /*0e40*/  ISETP.NE.U32.AND P0, PT, RZ, UR18, PT ;  /* 0x00000012ff007c0c */ /* 0x000fe4000bf05070 */
[----:B------:R-:W-:Y:S02]  /*0e50*/  R2UR UR4, R16 ;  /* 0x00000000100472ca */ /* 0x000fe400000e0000 */
[----:B------:R-:W-:Y:S02]  /*0e60*/  ISETP.NE.AND.EX P0, PT, RZ, UR19, PT, P0 ;  /* 0x00000013ff007c0c */ /* 0x000fe4000bf05300 */
[----:B------:R-:W-:-:S11]  /*0e70*/  R2UR UR5, R17 ;  /* 0x00000000110572ca */ /* 0x000fd600000e0000 */
[----:B------:R-:W-:Y:S05]  /*0e80*/  @!P0 BRA `(.L_x_12) ;  /* 0x0000000000308947 */ /* 0x000fea0003800000 */
[----:B------:R-:W-:Y:S01]  /*0e90*/  R2UR UR4, R16 ;  /* 0x00000000100472ca */ /* 0x000fe200000e0000 */
[----:B------:R-:W-:Y:S01]  /*0ea0*/  ULDC UR12, c[0x0][0x634] ;  /* 0x00018d00000c7ab9 */ /* 0x000fe20000000800 */
[----:B------:R-:W-:-:S11]  /*0eb0*/  R2UR UR15, R17 ;  /* 0x00000000110f72ca */ /* 0x000fd600000e0000 */
[----:B------:R-:W-:-:S04]  /*0ec0*/  UIADD3 UR12, UP1, UR4, UR12, URZ ;  /* 0x0000000c040c7290 */ /* 0x000fc8000ff3e03f */
[----:B------:R-:W-:-:S04]  /*0ed0*/  UIADD3.X UR15, URZ, UR15, URZ, UP1, !UPT ;  /* 0x0000000f3f0f7290 */ /* 0x000fc80008ffe43f */
[----:B------:R-:W-:-:S04]  /*0ee0*/  UIMAD.WIDE.U32 UR4, UR15, UR18, URZ ;  /* 0x000000120f0472a5 */ /* 0x000fc8000f8e003f */
[----:B------:R-:W-:Y:S02]  /*0ef0*/  UIMAD.WIDE.U32 UR10, UP1, UR12, UR19, UR4 ;  /* 0x000000130c0a72a5 */ /* 0x000fe4000f820004 */
[----:B------:R-:W-:Y:S02]  /*0f00*/  UIMAD.WIDE.U32 UR4, UR12, UR18, URZ ;  /* 0x000000120c0472a5 */ /* 0x000fe4000f8e003f */
[----:B------:R-:W-:Y:S02]  /*0f10*/  UIADD3.X UR13, URZ, URZ, URZ, UP1, !UPT ;  /* 0x0000003f3f0d7290 */ /* 0x000fe40008ffe43f */
[----:B------:R-:W-:Y:S01]  /*0f20*/  UIADD3 URZ, UP1, UR5, UR10, URZ ;  /* 0x0000000a053f7290 */ /* 0x000fe2000ff3e03f */
[----:B------:R-:W-:-:S03]  /*0f30*/  UMOV UR12, UR11 ;  /* 0x0000000b000c7c82 */ /* 0x000fc60008000000 */
[----:B------:R-:W-:-:S12]  /*0f40*/  UIMAD.WIDE.U32.X UR4, UR15, UR19, UR12, UP1 ;  /* 0x000000130f0472a5 */ /* 0x000fd800088e040c */
.L_x_12:
[----:B------:R-:W-:Y:S01]  /*0f50*/  USHF.R.U64 UR4, UR4, UR16, UR5 ;  /* 0x0000001004047299 */ /* 0x000fe20008001205 */
[----:B------:R-:W-:Y:S01]  /*0f60*/  R2UR UR11, R17 ;  /* 0x00000000110b72ca */ /* 0x000fe200000e0000 */
[----:B------:R-:W-:Y:S02]  /*0f70*/  USHF.R.U32.HI UR5, URZ, UR16, UR5 ;  /* 0x000000103f057299 */ /* 0x000fe40008011605 */
[----:B------:R-:W-:Y:S01]  /*0f80*/  UIADD3 UR12, UP1, URZ, -UR4, URZ ;  /* 0x800000043f0c7290 */ /* 0x000fe2000ff3e03f */
[----:B------:R-:W-:Y:S01]  /*0f90*/  ULDC.64 UR18, c[0x0][0x620] ;  /* 0x0001880000127ab9 */ /* 0x000fe20000000a00 */
[----:B------:R-:W-:Y:S02]  /*0fa0*/  UISETP.NE.AND UP2, UPT, UR38, URZ, UPT ;  /* 0x0000003f2600728c */ /* 0x000fe4000bf45270 */
[----:B------:R-:W-:Y:S01]  /*0fb0*/  UIADD3.X UR5, URZ, ~UR5, URZ, UP1, !UPT ;  /* 0x800000053f057290 */ /* 0x000fe20008ffe43f */
[----:B------:R-:W-:Y:S01]  /*0fc0*/  UMOV UR10, UR20 ;  /* 0x00000014000a7c82 */ /* 0x000fe20008000000 */
[----:B------:R-:W-:-:S02]  /*0fd0*/  ULDC UR13, c[0x0][0x618] ;  /* 0x00018600000d7ab9 */ /* 0x000fc40000000800 */
[----:B------:R-:W-:Y:S02]  /*0fe0*/  UIMAD UR5, UR5, UR18, URZ ;  /* 0x00000012050572a4 */ /* 0x000fe4000f8e023f */
[----:B------:R-:W-:Y:S02]  /*0ff0*/  UIMAD.WIDE.U32 UR10, UR12, UR18, UR10 ;  /* 0x000000120c0a72a5 */ /* 0x000fe4000f8e000a */
[----:B------:R-:W-:Y:S02]  /*1000*/  UIMAD UR12, UR12, UR19, UR5 ;  /* 0x000000130c0c72a4 */ /* 0x000fe4000f8e0205 */
[----:B------:R-:W-:Y:S02]  /*1010*/  @UP2 UIMAD UR7, UR17, UR9, UR8 ;  /* 0x00000009110722a4 */ /* 0x000fe4000f8e0208 */
[----:B------:R-:W-:Y:S01]  /*1020*/  UIADD3 UR11, UR11, UR12, URZ ;  /* 0x0000000c0b0b7290 */ /* 0x000fe2000fffe03f */
[----:B------:R-:W-:Y:S01]  /*1030*/  ULDC.64 UR8, c[0x0][0x640] ;  /* 0x0001900000087ab9 */ /* 0x000fe20000000a00 */
[----:B------:R-:W-:-:S02]  /*1040*/  ULDC UR15, c[0x0][0x608] ;  /* 0x00018200000f7ab9 */ /* 0x000fc40000000800 */
[----:B------:R-:W-:Y:S01]  /*1050*/  USHF.R.U64 UR20, UR10, UR13, UR11 ;  /* 0x0000000d0a147299 */ /* 0x000fe2000800120b */
[----:B------:R-:W-:Y:S01]  /*1060*/  ISETP.NE.U32.AND P0, PT, RZ, UR8, PT ;  /* 0x00000008ff007c0c */ /* 0x000fe2000bf05070 */
[----:B------:R-:W-:Y:S01]  /*1070*/  USHF.R.U32.HI UR11, URZ, UR13, UR11 ;  /* 0x0000000d3f0b7299 */ /* 0x000fe2000801160b */
[----:B------:R-:W-:Y:S02]  /*1080*/  ULDC UR21, c[0x0][0x658] ;  /* 0x0001960000157ab9 */ /* 0x000fe40000000800 */
[----:B------:R-:W-:Y:S01]  /*1090*/  ISETP.NE.AND.EX P0, PT, RZ, UR9, PT, P0 ;  /* 0x00000009ff007c0c */ /* 0x000fe2000bf05300 */
[----:B------:R-:W-:Y:S02]  /*10a0*/  USHF.R.U64 UR25, UR20, UR15, UR11 ;  /* 0x0000000f14197299 */ /* 0x000fe4000800120b */
[----:B------:R-:W-:Y:S01]  /*10b0*/  USHF.R.U32.HI UR11, URZ, UR15, UR11 ;  /* 0x0000000f3f0b7299 */ /* 0x000fe2000801160b */
[----:B------:R-:W-:Y:S01]  /*10c0*/  UMOV UR10, 0xffffffff ;  /* 0xffffffff000a7882 */ /* 0x000fe20000000000 */
[----:B------:R-:W-:Y:S01]  /*10d0*/  ULDC UR5, c[0x0][0x600] ;  /* 0x0001800000057ab9 */ /* 0x000fe20000000800 */
[----:B------:R-:W-:-:S02]  /*10e0*/  USHF.L.U32 UR10, UR10, UR21, URZ ;  /* 0x000000150a0a7299 */ /* 0x000fc4000800063f */
[----:B------:R-:W-:Y:S02]  /*10f0*/  USHF.R.U64 UR26, UR25, UR21, UR11 ;  /* 0x00000015191a7299 */ /* 0x000fe4000800120b */
[----:B------:R-:W-:Y:S02]  /*1100*/  ULOP3.LUT UR15, URZ, UR10, URZ, 0x33, !UPT ;  /* 0x0000000a3f0f7292 */ /* 0x000fe4000f8e333f */
[----:B------:R-:W-:Y:S02]  /*1110*/  UIADD3 UR19, UR5, -0x1, URZ ;  /* 0xffffffff05137890 */ /* 0x000fe4000fffe03f */
[----:B------:R-:W-:Y:S01]  /*1120*/  USHF.R.U32.HI UR11, URZ, UR21, UR11 ;  /* 0x000000153f0b7299 */ /* 0x000fe2000801160b */
[----:B------:R-:W-:Y:S01]  /*1130*/  ULDC UR22, c[0x0][0x648] ;  /* 0x0001920000167ab9 */ /* 0x000fe20000000800 */
[----:B------:R-:W-:Y:S01]  /*1140*/  ULDC UR23, c[0x0][0x638] ;  /* 0x00018e0000177ab9 */ /* 0x000fe20000000800 */
[----:B------:R-:W-:Y:S01]  /*1150*/  UMOV UR24, 0x1 ;  /* 0x0000000100187882 */ /* 0x000fe20000000000 */
[----:B------:R-:W-:Y:S01]  /*1160*/  UMOV UR10, UR26 ;  /* 0x0000001a000a7c82 */ /* 0x000fe20008000000 */
[----:B------:R-:W-:Y:S07]  /*1170*/  @!P0 BRA `(.L_x_13) ;  /* 0x0000000000308947 */ /* 0x000fee0003800000 */
[----:B------:R-:W-:Y:S02]  /*1180*/  ULDC UR16, c[0x0][0x64c] ;  /* 0x0001930000107ab9 */ /* 0x000fe40000000800 */
        /* <DEDUP_REMOVED lines=8> */
[----:B------:R-:W-:-:S07]  /*1210*/  UIMAD.WIDE.U32.X UR8, UR18, UR9, UR16, UP1 ;  /* 0x00000009120872a5 */ /* 0x000fce00088e0410 */
[----:B------:R-:W-:Y:S01]  /*1220*/  UMOV UR10, UR8 ;  /* 0x00000008000a7c82 */ /* 0x000fe20008000000 */
[----:B------:R-:W-:-:S05]  /*1230*/  UMOV UR11, UR9 ;  /* 0x00000009000b7c82 */ /* 0x000fca0008000000 */
.L_x_13:
[----:B------:R-:W-:Y:S01]  /*1240*/  USHF.R.U64 UR9, UR10, UR22, UR11 ;  /* 0x000000160a097299 */ /* 0x000fe2000800120b */
[----:B------:R-:W-:Y:S01]  /*1250*/  IMAD.MOV.U32 R0, RZ, RZ, 0x1 ;  /* 0x00000001ff007424 */ /* 0x000fe200078e00ff */
[----:B------:R-:W-:Y:S01]  /*1260*/  USHF.L.U32 UR8, UR24, UR21, URZ ;  /* 0x0000001518087299 */ /* 0x000fe2000800063f */
[----:B------:R-:W-:Y:S01]  /*1270*/  IMAD.U32 R19, RZ, RZ, UR4 ;  /* 0x00000004ff137e24 */ /* 0x000fe2000f8e00ff */
[----:B------:R-:W-:Y:S02]  /*1280*/  ULOP3.LUT UR15, UR25, UR15, URZ, 0xc0, !UPT ;  /* 0x0000000f190f7292 */ /* 0x000fe4000f8ec03f */
[----:B------:R-:W-:Y:S02]  /*1290*/  UIADD3 UR10, -UR9, URZ, URZ ;  /* 0x0000003f090a7290 */ /* 0x000fe4000fffe13f */
[----:B------:R-:W-:Y:S02]  /*12a0*/  UIMAD UR15, UR8, UR9, UR15 ;  /* 0x00000009080f72a4 */ /* 0x000fe4000f8e020f */
[----:B------:R-:W-:-:S02]  /*12b0*/  ULOP3.LUT UR19, UR20, UR19, URZ, 0xc0, !UPT ;  /* 0x0000001314137292 */ /* 0x000fc4000f8ec03f */
[----:B------:R-:W-:Y:S01]  /*12c0*/  UIMAD UR8, UR10, UR23, UR26 ;  /* 0x000000170a0872a4 */ /* 0x000fe2000f8e021a */
[----:B------:R-:W-:Y:S01]  /*12d0*/  ULDC UR9, c[0x0][0x610] ;  /* 0x0001840000097ab9 */ /* 0x000fe20000000800 */
[----:B------:R-:W-:Y:S02]  /*12e0*/  UISETP.NE.AND UP1, UPT, UR38, URZ, UPT ;  /* 0x0000003f2600728c */ /* 0x000fe4000bf25270 */
[----:B------:R-:W-:Y:S02]  /*12f0*/  UIMAD UR7, UR15, UR9, UR7 ;  /* 0x000000090f0772a4 */ /* 0x000fe4000f8e0207 */
[----:B------:R-:W-:-:S04]  /*1300*/  UIMAD UR8, UR8, UR5, UR19 ;  /* 0x00000005080872a4 */ /* 0x000fc8000f8e0213 */
[----:B------:R-:W-:Y:S02]  /*1310*/  USEL UR5, UR8, UR7, !UP1 ;  /* 0x0000000708057287 */ /* 0x000fe4000c800000 */
[----:B------:R-:W-:-:S04]  /*1320*/  USEL UR7, UR7, UR8, !UP1 ;  /* 0x0000000807077287 */ /* 0x000fc8000c800000 */
[----:B------:R-:W-:Y:S02]  /*1330*/  IMAD.U32 R2, RZ, RZ, UR5 ;  /* 0x00000005ff027e24 */ /* 0x000fe4000f8e00ff */
[----:B------:R-:W-:-:S07]  /*1340*/  IMAD.U32 R18, RZ, RZ, UR7 ;  /* 0x00000007ff127e24 */ /* 0x000fce000f8e00ff */
.L_x_11:
[----:B------:R-:W-:Y:S05]  /*1350*/  @!P2 BRA `(.L_x_14) ;  /* 0x00000000000ca947 */ /* 0x000fea0003800000 */
[----:B------:R-:W-:Y:S01]  /*1360*/  UCGABAR_WAIT ;  /* 0x0000000000007dc7 */ /* 0x000fe20008000000 */
[----:B------:R-:W-:Y:S01]  /*1370*/  CCTL.IVALL ;  /* 0x00000000ff00798f */ /* 0x000fe20002000000 */
[----:B------:R-:W-:Y:S05]  /*1380*/  BRA `(.L_x_15) ;  /* 0x0000000000047947 */ /* 0x000fea0003800000 */
.L_x_14:
[----:B------:R-:W-:Y:S06]  /*1390*/  BAR.SYNC.DEFER_BLOCKING 0x0 ;  /* 0x0000000000007b1d */ /* 0x000fec0000010000 */
.L_x_15:
[----:B------:R-:W-:Y:S02]  /*13a0*/  ULDC UR4, c[0x0][0x28c] ;  /* 0x0000a30000047ab9 */ /* 0x000fe40000000800 */
[----:B------:R-:W-:-:S04]  /*13b0*/  UIADD3 UR4, UR4, 0x3f, URZ ;  /* 0x0000003f04047890 */ /* 0x000fc8000fffe03f */
[----:B------:R-:W-:-:S04]  /*13c0*/  USHF.R.S32.HI UR5, URZ, 0x1f, UR4 ;  /* 0x0000001f3f057899 */ /* 0x000fc80008011404 */
[----:B------:R-:W-:-:S04]  /*13d0*/  ULEA.HI UR5, UR5, UR4, URZ, 0x6 ;  /* 0x0000000405057291 */ /* 0x000fc8000f8f303f */
[----:B------:R-:W-:Y:S01]  /*13e0*/  USHF.R.S32.HI UR37, URZ, 0x6, UR5 ;  /* 0x000000063f257899 */ /* 0x000fe20008011405 */
[----:B------:R-:W-:Y:S11]  /*13f0*/  @!P3 BRA `(.L_x_16) ;  /* 0x0000004c0088b947 */ /* 0x000ff60003800000 */
[----:B------:R-:W-:-:S06]  /*1400*/  UISETP.GT.U32.AND UP1, UPT, UR14, 0x1, UPT ;  /* 0x000000010e00788c */ /* 0x000fcc000bf24070 */
[----:B------:R-:W-:-:S13]  /*1410*/  PLOP3.LUT P0, PT, PT, PT, UP1, 0x80, 0x0 ;  /* 0x000000000000781c */ /* 0x000fda0003f0f018 */
[----:B------:R-:W-:Y:S05]  /*1420*/  @P0 EXIT ;  /* 0x000000000000094d */ /* 0x000fea0003800000 */
.L_x_17:
[----:B------:R-:W-:-:S08]  /*1430*/  NOP ;  /* 0x0000000000007918 */ /* 0x000fd00000000000 */
[----:B------:R-:W0:Y:S02]  /*1440*/  USETMAXREG.TRY_ALLOC.CTAPOOL UP1, 0xe8 ;  /* 0x000000e8000079c8 */ /* 0x000e240008020600 */
[----:B0-----:R-:W-:-:S13]  /*1450*/  PLOP3.LUT P0, PT, PT, PT, UP1, 0x80, 0x0 ;  /* 0x000000000000781c */ /* 0x001fda0003f0f018 */
[----:B------:R-:W-:Y:S05]  /*1460*/  @!P0 BRA `(.L_x_17) ;  /* 0xfffffffc00f08947 */ /* 0x000fea000383ffff */
[----:B------:R-:W-:-:S13]  /*1470*/  LOP3.LUT P0, RZ, R0, 0xff, RZ, 0xc0, !PT ;  /* 0x000000ff00ff7812 */ /* 0x000fda000780c0ff */
[----:B------:R-:W-:Y:S05]  /*1480*/  @!P0 EXIT ;  /* 0x000000000000894d */ /* 0x000fea0003800000 */
[----:B------:R-:W0:Y:S01]  /*1490*/  S2UR UR5, SR_CgaCtaId ;  /* 0x00000000000579c3 */ /* 0x000e220000008800 */
[CC--:B------:R-:W-:Y:S01]  /*14a0*/  LEA.HI R0, R9.reuse, R4.reuse, RZ, 0x2 ;  /* 0x0000000409007211 */ /* 0x0c0fe200078f10ff */
[----:B------:R-:W-:Y:S01]  /*14b0*/  UMOV UR42, 0x400 ;  /* 0x00000400002a7882 */ /* 0x000fe20000000000 */
[----:B------:R-:W-:Y:S01]  /*14c0*/  LEA.HI R9, R9, R4, RZ, 0x5 ;  /* 0x0000000409097211 */ /* 0x000fe200078f28ff */
[----:B------:R-:W-:Y:S01]  /*14d0*/  USHF.R.U32.HI UR4, URZ, 0x2, UR37 ;  /* 0x000000023f047899 */ /* 0x000fe20008011625 */
[--C-:B------:R-:W-:Y:S01]  /*14e0*/  SHF.R.S32.HI R90, RZ, 0x2, R0.reuse ;  /* 0x00000002ff5a7819 */ /* 0x100fe20000011400 */
[----:B------:R-:W-:Y:S01]  /*14f0*/  ULOP3.LUT UR45, UR37, 0x3, URZ, 0xc0, !UPT ;  /* 0x00000003252d7892 */ /* 0x000fe2000f8ec03f */
[----:B------:R-:W-:Y:S01]  /*1500*/  SHF.R.S32.HI R3, RZ, 0x1f, R0 ;  /* 0x0000001fff037819 */ /* 0x000fe20000011400 */
[----:B------:R-:W2:Y:S01]  /*1510*/  LDC.64 R94, c[0x0][0x5c8] ;  /* 0x00017200ff5e7b82 */ /* 0x000ea20000000a00 */
[----:B------:R-:W-:Y:S01]  /*1520*/  SHF.R.S32.HI R9, RZ, 0x5, R9 ;  /* 0x00000005ff097819 */ /* 0x000fe20000011409 */
[----:B------:R-:W-:Y:S01]  /*1530*/  UISETP.LT.AND UP1, UPT, UR37, 0x1, UPT ;  /* 0x000000012500788c */ /* 0x000fe2000bf21270 */
[----:B------:R-:W-:Y:S01]  /*1540*/  LEA.HI R3, R3, R90, RZ, 0x3 ;  /* 0x0000005a03037211 */ /* 0x000fe200078f18ff */
[----:B------:R-:W-:Y:S01]  /*1550*/  ULOP3.LUT UR4, UR4, 0x1, URZ, 0xc0, !UPT ;  /* 0x0000000104047892 */ /* 0x000fe2000f8ec03f */
[----:B------:R-:W-:-:S02]  /*1560*/  ULDC UR44, c[0x0][0x658] ;  /* 0x00019600002c7ab9 */ /* 0x000fc40000000800 */
[----:B------:R-:W-:Y:S01]  /*1570*/  LOP3.LUT R3, R3, 0xfffffff8, RZ, 0xc0, !PT ;  /* 0xfffffff803037812 */ /* 0x000fe200078ec0ff */
[----:B------:R-:W1:Y:S01]  /*1580*/  LDC R6, c[0x0][0x288] ;  /* 0x0000a200ff067b82 */ /* 0x000e620000000800 */
[----:B------:R-:W-:Y:S01]  /*1590*/  UMOV UR6, 0xffffffff ;  /* 0xffffffff00067882 */ /* 0x000fe20000000000 */
[----:B------:R-:W-:Y:S01]  /*15a0*/  ULDC UR8, c[0x0][0x284] ;  /* 0x0000a10000087ab9 */ /* 0x000fe20000000800 */
[----:B------:R-:W-:Y:S01]  /*15b0*/  USEL UR45, UR45, URZ, !UP0 ;  /* 0x0000003f2d2d7287 */ /* 0x000fe2000c000000 */
[----:B------:R-:W-:Y:S01]  /*15c0*/  IMAD.IADD R90, R90, 0x1, -R3 ;  /* 0x000000015a5a7824 */ /* 0x000fe200078e0a03 */
[----:B------:R-:W-:Y:S01]  /*15d0*/  LOP3.LUT R3, R0, 0xfffffffc, RZ, 0xc0, !PT ;  /* 0xfffffffc00037812 */ /* 0x000fe200078ec0ff */
[----:B------:R-:W-:Y:S01]  /*15e0*/  VIADD R0, R5, 0xffffffff ;  /* 0xffffffff05007836 */ /* 0x000fe20000000000 */
[----:B------:R-:W-:Y:S01]  /*15f0*/  USEL UR46, UR37, 0x1, UP1 ;  /* 0x00000001252e7887 */ /* 0x000fe20008800000 */
[--C-:B------:R-:W-:Y:S01]  /*1600*/  IMAD R98, R9, -0x10, -R90.reuse ;  /* 0xfffffff009627824 */ /* 0x100fe200078e0a5a */
[----:B0-----:R-:W-:Y:S01]  /*1610*/  ULEA UR42, UR5, UR42, 0x18 ;  /* 0x0000002a052a7291 */ /* 0x001fe2000f8ec03f */
[----:B------:R-:W-:Y:S01]  /*1620*/  IMAD.IADD R3, R4, 0x1, -R3 ;  /* 0x0000000104037824 */ /* 0x000fe200078e0a03 */
[C---:B------:R-:W-:Y:S01]  /*1630*/  ISETP.NE.AND P0, PT, R0.reuse, RZ, PT ;  /* 0x000000ff0000720c */ /* 0x040fe20003f05270 */
[----:B------:R-:W-:Y:S01]  /*1640*/  IMAD.SHL.U32 R0, R0, 0x8, RZ ;  /* 0x0000000800007824 */ /* 0x000fe200078e00ff */
[----:B------:R-:W-:Y:S01]  /*1650*/  UIADD3 UR50, UR42, 0x50, URZ ;  /* 0x000000502a327890 */ /* 0x000fe2000fffe03f */
[--C-:B------:R-:W-:Y:S01]  /*1660*/  SHF.R.S32.HI R91, RZ, 0x1f, R90.reuse ;  /* 0x0000001fff5b7819 */ /* 0x100fe2000001145a */
[----:B------:R-:W-:Y:S01]  /*1670*/  IMAD.SHL.U32 R92, R3, 0x2, RZ ;  /* 0x00000002035c7824 */ /* 0x000fe200078e00ff */
[----:B------:R-:W-:Y:S01]  /*1680*/  USHF.L.U32 UR6, UR6, UR44, URZ ;  /* 0x0000002c06067299 */ /* 0x000fe2000800063f */
[----:B------:R-:W-:Y:S01]  /*1690*/  LOP3.LUT R0, R0, 0x8, RZ, 0xc0, !PT ;  /* 0x0000000800007812 */ /* 0x000fe200078ec0ff */
[----:B------:R-:W-:Y:S01]  /*16a0*/  UISETP.EQ.U32.AND UP0, UPT, UR4, 0x1, !UP0 ;  /* 0x000000010400788c */ /* 0x000fe2000c702070 */
[C---:B--2---:R-:W-:Y:S01]  /*16b0*/  SHF.L.U64.HI R89, R94.reuse, 0x3, R95 ;  /* 0x000000035e597819 */ /* 0x044fe2000001025f */
[----:B------:R-:W-:Y:S01]  /*16c0*/  IMAD.WIDE R90, R9, 0x10, R90 ;  /* 0x00000010095a7825 */ /* 0x000fe200078e025a */
[----:B------:R-:W-:Y:S01]  /*16d0*/  SEL R100, RZ, 0x1, P0 ;  /* 0x00000001ff647807 */ /* 0x000fe20000000000 */
[----:B------:R-:W-:Y:S01]  /*16e0*/  ULDC UR43, c[0x0][0x600] ;  /* 0x00018000002b7ab9 */ /* 0x000fe20000000800 */
[----:B------:R-:W-:Y:S01]  /*16f0*/  LEA R96, R5, UR50, 0x3 ;  /* 0x0000003205607c11 */ /* 0x000fe2000f8e18ff */
[----:B------:R-:W-:Y:S01]  /*1700*/  IMAD.SHL.U32 R94, R94, 0x8, RZ ;  /* 0x000000085e5e7824 */ /* 0x000fe200078e00ff */
[C---:B------:R-:W-:Y:S01]  /*1710*/  LOP3.LUT R101, R0.reuse, 0x8, RZ, 0x3c, !PT ;  /* 0x0000000800657812 */ /* 0x040fe200078e3cff */
[----:B-1----:R-:W-:Y:S01]  /*1720*/  IMAD R95, R3, -0x2, R6 ;  /* 0xfffffffe035f7824 */ /* 0x002fe200078e0206 */
[----:B------:R-:W-:Y:S01]  /*1730*/  LOP3.LUT R97, R0, 0x18, RZ, 0x3c, !PT ;  /* 0x0000001800617812 */ /* 0x000fe200078e3cff */
[----:B------:R-:W-:Y:S01]  /*1740*/  VIADD R98, R98, UR8 ;  /* 0x0000000862627c36 */ /* 0x000fe20008000000 */
[----:B------:R-:W-:Y:S01]  /*1750*/  SHF.R.S32.HI R93, RZ, 0x1f, R92 ;  /* 0x0000001fff5d7819 */ /* 0x000fe2000001145c */
[----:B------:R-:W-:Y:S01]  /*1760*/  UMOV UR7, 0x1 ;  /* 0x0000000100077882 */ /* 0x000fe20000000000 */
[----:B------:R-:W-:-:S02]  /*1770*/  ULOP3.LUT UR49, UR40, 0x1, URZ, 0xfc, !UPT ;  /* 0x0000000128317892 */ /* 0x000fc4000f8efc3f */
[----:B------:R-:W-:Y:S02]  /*1780*/  USHF.L.U32 UR36, UR37, 0x1, URZ ;  /* 0x0000000125247899 */ /* 0x000fe4000800063f */
[----:B------:R-:W-:Y:S02]  /*1790*/  USHF.L.U64.HI UR41, UR52, 0x1, UR39 ;  /* 0x0000000134297899 */ /* 0x000fe40008010227 */
[----:B------:R-:W-:Y:S02]  /*17a0*/  UIADD3 UR43, UR43, -0x1, URZ ;  /* 0xffffffff2b2b7890 */ /* 0x000fe4000fffe03f */
[----:B------:R-:W-:Y:S02]  /*17b0*/  USHF.L.U32 UR44, UR7, UR44, URZ ;  /* 0x0000002c072c7299 */ /* 0x000fe4000800063f */
[----:B------:R-:W-:Y:S02]  /*17c0*/  UIADD3 UR46, -UR46, UR37, URZ ;  /* 0x000000252e2e7290 */ /* 0x000fe4000fffe13f */
[----:B------:R-:W-:-:S02]  /*17d0*/  ULOP3.LUT UR47, URZ, UR6, URZ, 0x33, !UPT ;  /* 0x000000063f2f7292 */ /* 0x000fc4000f8e333f */
[----:B------:R-:W-:-:S12]  /*17e0*/  USEL UR48, URZ, 0x1, !UP0 ;  /* 0x000000013f307887 */ /* 0x000fd8000c000000 */
.L_x_165:
[----:B------:R-:W-:-:S04]  /*17f0*/  SHF.L.U32 R3, R100, 0x1f, RZ ;  /* 0x0000001f64037819 */ /* 0x000fc800000006ff */
[----:B------:R-:W0:Y:S02]  /*1800*/  SYNCS.PHASECHK.TRANS64.TRYWAIT P0, [R96+URZ+-0x8], R3 ;  /* 0xfffff803600075a7 */ /* 0x000e24000800017f */
[----:B01234-:R-:W-:Y:S05]  /*1810*/  @!P0 BRA `(.L_x_18) ;  /* 0x0000005800c48947 */ /* 0x01ffea0003800000 */
.L_x_187:
[----:B------:R-:W-:Y:S02]  /*1820*/  ULDC UR4, c[0x0][0x28c] ;  /* 0x0000a30000047ab9 */ /* 0x000fe40000000800 */
[----:B------:R-:W-:-:S13]  /*1830*/  ISETP.LT.AND P0, PT, RZ, UR4, PT ;  /* 0x00000004ff007c0c */ /* 0x000fda000bf01270 */
[----:B------:R-:W-:Y:S05]  /*1840*/  @P0 BRA `(.L_x_19) ;  /* 0x0000000000400947 */ /* 0x000fea0003800000 */
[----:B------:R-:W-:Y:S01]  /*1850*/  MOV R0, 0x0 ;  /* 0x0000000000007802 */ /* 0x000fe20000000f00 */
[----:B------:R-:W-:Y:S01]  /*1860*/  ULDC.64 UR4, c[0x4][0x68] ;  /* 0x01001a0000047ab9 */ /* 0x000fe20000000a00 */
[----:B------:R-:W-:Y:S01]  /*1870*/  ULDC.64 UR6, c[0x4][0x8] ;  /* 0x0100020000067ab9 */ /* 0x000fe20000000a00 */
[----:B------:R-:W-:Y:S01]  /*1880*/  IMAD.U32 R4, RZ, RZ, UR4 ;  /* 0x00000004ff047e24 */ /* 0x000fe2000f8e00ff */
[----:B------:R1:W2:Y:S01]  /*1890*/  LDC.64 R14, c[0x4][R0] ;  /* 0x01000000000e7b82 */ /* 0x0002a20000000a00 */
[----:B------:R-:W-:Y:S01]  /*18a0*/  IMAD.U32 R5, RZ, RZ, UR5 ;  /* 0x00000005ff057e24 */ /* 0x000fe2000f8e00ff */
[----:B------:R-:W-:Y:S01]  /*18b0*/  ULDC.64 UR4, c[0x4][0x70] ;  /* 0x01001c0000047ab9 */ /* 0x000fe20000000a00 */
[----:B------:R-:W-:Y:S02]  /*18c0*/  IMAD.U32 R10, RZ, RZ, UR6 ;  /* 0x00000006ff0a7e24 */ /* 0x000fe4000f8e00ff */
[----:B------:R-:W-:Y:S02]  /*18d0*/  IMAD.U32 R6, RZ, RZ, UR4 ;  /* 0x00000004ff067e24 */ /* 0x000fe4000f8e00ff */
[----:B------:R-:W-:-:S02]  /*18e0*/  IMAD.U32 R7, RZ, RZ, UR5 ;  /* 0x00000005ff077e24 */ /* 0x000fc4000f8e00ff */
[----:B------:R-:W-:Y:S02]  /*18f0*/  IMAD.U32 R11, RZ, RZ, UR7 ;  /* 0x00000007ff0b7e24 */ /* 0x000fe4000f8e00ff */
[----:B------:R-:W-:Y:S02]  /*1900*/  IMAD.MOV.U32 R8, RZ, RZ, 0x1e1 ;  /* 0x000001e1ff087424 */ /* 0x000fe400078e00ff */
[----:B------:R-:W-:Y:S02]  /*1910*/  IMAD.MOV.U32 R12, RZ, RZ, 0x1 ;  /* 0x00000001ff0c7424 */ /* 0x000fe400078e00ff */
[----:B-1----:R-:W-:-:S07]  /*1920*/  IMAD.MOV.U32 R13, RZ, RZ, RZ ;  /* 0x000000ffff0d7224 */ /* 0x002fce00078e00ff */
[----:B------:R-:W-:-:S07]  /*1930*/  LEPC R20, `(.L_x_19) ;  /* 0x000000001014794e */ /* 0x000fce0000000000 */
[----:B0-2--5:R-:W-:Y:S05]  /*1940*/  CALL.ABS.NOINC R14 ;  /* 0x000000000e007343 */ /* 0x025fea0003c00000 */
.L_x_19:
[----:B------:R-:W-:-:S05]  /*1950*/  IMAD.U32 R0, RZ, RZ, UR49 ;  /* 0x00000031ff007e24 */ /* 0x000fca000f8e00ff */
[----:B------:R-:W-:-:S13]  /*1960*/  ISETP.NE.AND P0, PT, R0, 0x3, PT ;  /* 0x000000030000780c */ /* 0x000fda0003f05270 */
[----:B------:R-:W-:Y:S05]  /*1970*/  @!P0 BRA `(.L_x_20) ;  /* 0x0000000000048947 */ /* 0x000fea0003800000 */
[----:B------:R-:W-:Y:S01]  /*1980*/  BPT.TRAP 0x1 ;  /* 0x000000040000795c */ /* 0x000fe20000300000 */
.L_x_20:
[----:B0-----:R-:W-:Y:S02]  /*1990*/  IMAD.U32 R3, RZ, RZ, UR45 ;  /* 0x0000002dff037e24 */ /* 0x001fe4000f8e00ff */
[----:B------:R-:W-:-:S03]  /*19a0*/  IMAD.U32 R0, RZ, RZ, UR48 ;  /* 0x00000030ff007e24 */ /* 0x000fc6000f8e00ff */
[----:B------:R-:W-:Y:S02]  /*19b0*/  LEA R3, R3, UR42, 0x3 ;  /* 0x0000002a03037c11 */ /* 0x000fe4000f8e18ff */
[----:B------:R-:W-:-:S04]  /*19c0*/  SHF.L.U32 R0, R0, 0x1f, RZ ;  /* 0x0000001f00007819 */ /* 0x000fc800000006ff */
[----:B------:R0:W1:Y:S01]  /*19d0*/  SYNCS.PHASECHK.TRANS64.TRYWAIT P1, [R3+URZ], R0 ;  /* 0x00000000030075a7 */ /* 0x000062000802017f */
[----:B------:R-:W-:Y:S05]  /*19e0*/  @!P0 BRA `(.L_x_21) ;  /* 0x0000000000048947 */ /* 0x000fea0003800000 */
[----:B------:R-:W-:Y:S01]  /*19f0*/  BPT.TRAP 0x1 ;  /* 0x000000040000795c */ /* 0x000fe20000300000 */
.L_x_21:
[----:B------:R-:W-:-:S05]  /*1a00*/  IMAD.U32 R4, RZ, RZ, UR46 ;  /* 0x0000002eff047e24 */ /* 0x000fca000f8e00ff */
[----:B------:R-:W-:Y:S01]  /*1a10*/  ISETP.GE.AND P2, PT, R4, 0x1, PT ;  /* 0x000000010400780c */ /* 0x000fe20003f46270 */
[----:B-1----:R-:W-:-:S12]  /*1a20*/  @P1 BRA `(.L_x_22) ;  /* 0x0000000000081947 */ /* 0x002fd80003800000 */
[----:B------:R-:W1:Y:S02]  /*1a30*/  SYNCS.PHASECHK.TRANS64.TRYWAIT P1, [R3+URZ], R0 ;  /* 0x00000000030075a7 */ /* 0x000e64000802017f */
[----:B-1----:R-:W-:Y:S05]  /*1a40*/  @!P1 BRA `(.L_x_23) ;  /* 0x00000058004c9947 */ /* 0x002fea0003800000 */
.L_x_22:
[----:B------:R-:W-:Y:S05]  /*1a50*/  WARPSYNC.ALL ;  /* 0x0000000000007948 */ /* 0x000fea0003800000 */
[----:B------:R-:W-:Y:S01]  /*1a60*/  UIADD3 UR4, UR42, 0x180, URZ ;  /* 0x000001802a047890 */ /* 0x000fe2000fffe03f */
[----:B------:R-:W-:Y:S01]  /*1a70*/  WARPGROUP.ARRIVE ;  /* 0x00000000000079c5 */ /* 0x000fe20000000000 */
[----:B------:R-:W-:Y:S02]  /*1a80*/  UIADD3 UR5, UR42, 0x10180, URZ ;  /* 0x000101802a057890 */ /* 0x000fe4000fffe03f */
[----:B------:R-:W-:Y:S02]  /*1a90*/  USHF.R.U32.HI UR4, URZ, 0x4, UR4 ;  /* 0x000000043f047899 */ /* 0x000fe40008011604 */
[----:B------:R-:W-:-:S02]  /*1aa0*/  USHF.R.U32.HI UR5, URZ, 0x4, UR5 ;  /* 0x000000043f057899 */ /* 0x000fc40008011605 */
[----:B------:R-:W-:Y:S02]  /*1ab0*/  ULOP3.LUT UR4, UR4, 0x3fff, URZ, 0xc0, !UPT ;  /* 0x00003fff04047892 */ /* 0x000fe4000f8ec03f */
[----:B------:R-:W-:Y:S02]  /*1ac0*/  ULOP3.LUT UR5, UR5, 0x3fff, URZ, 0xc0, !UPT ;  /* 0x00003fff05057892 */ /* 0x000fe4000f8ec03f */
[----:B------:R-:W-:Y:S02]  /*1ad0*/  ULOP3.LUT UR8, UR4, 0x10000, URZ, 0xfc, !UPT ;  /* 0x0001000004087892 */ /* 0x000fe4000f8efc3f */
[----:B------:R-:W-:Y:S02]  /*1ae0*/  ULOP3.LUT UR9, UR5, 0x10000, URZ, 0xfc, !UPT ;  /* 0x0001000005097892 */ /* 0x000fe4000f8efc3f */
[----:B------:R-:W-:Y:S02]  /*1af0*/  ULEA UR11, UR45, UR8, 0xa ;  /* 0x000000082d0b7291 */ /* 0x000fe4000f8e503f */
[----:B------:R-:W-:Y:S01]  /*1b00*/  ULEA UR10, UR45, UR9, 0xb ;  /* 0x000000092d0a7291 */ /* 0x000fe2000f8e583f */
[----:B------:R-:W-:Y:S01]  /*1b10*/  UMOV UR5, 0x40000040 ;  /* 0x4000004000057882 */ /* 0x000fe20000000000 */
[----:B------:R-:W-:-:S03]  /*1b20*/  UMOV UR7, 0x40000040 ;  /* 0x4000004000077882 */ /* 0x000fc60000000000 */
[----:B------:R-:W-:Y:S02]  /*1b30*/  UMOV UR4, UR11 ;  /* 0x0000000b00047c82 */ /* 0x000fe40008000000 */
[----:B------:R-:W-:Y:S02]  /*1b40*/  UMOV UR6, UR10 ;  /* 0x0000000a00067c82 */ /* 0x000fe40008000000 */
[----:B------:R-:W-:Y:S01]  /*1b50*/  HGMMA.64x128x8.F32.TF32 R24, gdesc[UR4], RZ, !UPT, gsb0 ;  /* 0x05e00000041879f0 */ /* 0x000fe2000c0028ff */
[----:B------:R-:W-:Y:S02]  /*1b60*/  UIADD3 UR4, UR11, 0x2, URZ ;  /* 0x000000020b047890 */ /* 0x000fe4000fffe03f */
[----:B------:R-:W-:Y:S01]  /*1b70*/  UIADD3 UR6, UR10, 0x2, URZ ;  /* 0x000000020a067890 */ /* 0x000fe2000fffe03f */
[----:B------:R-:W-:Y:S01]  /*1b80*/  UMOV UR5, 0x40000040 ;  /* 0x4000004000057882 */ /* 0x000fe20000000000 */
[----:B------:R-:W-:Y:S01]  /*1b90*/  UMOV UR7, 0x40000040 ;  /* 0x4000004000077882 */ /* 0x000fe20000000000 */
[----:B------:R-:W-:-:S02]  /*1ba0*/  WARPGROUP.DEPBAR.LE gsb0, 0x0 ;  /* 0x00008000000079c5 */ /* 0x000fc40000010000 */
[----:B------:R-:W-:-:S06]  /*1bb0*/  WARPGROUP.ARRIVE ;  /* 0x00000000000079c5 */ /* 0x000fcc0000000000 */
[----:B------:R-:W-:Y:S01]  /*1bc0*/  HGMMA.64x128x8.F32.TF32 R24, gdesc[UR4], R24, gsb0 ;  /* 0x05e00000041879f0 */ /* 0x000fe20008002818 */
[----:B------:R-:W-:Y:S02]  /*1bd0*/  UIADD3 UR4, UR11, 0x4, URZ ;  /* 0x000000040b047890 */ /* 0x000fe4000fffe03f */
[----:B------:R-:W-:Y:S01]  /*1be0*/  UIADD3 UR6, UR10, 0x4, URZ ;  /* 0x000000040a067890 */ /* 0x000fe2000fffe03f */
[----:B------:R-:W-:Y:S01]  /*1bf0*/  UMOV UR5, 0x40000040 ;  /* 0x4000004000057882 */ /* 0x000fe20000000000 */
[----:B------:R-:W-:Y:S01]  /*1c00*/  UMOV UR7, 0x40000040 ;  /* 0x4000004000077882 */ /* 0x000fe20000000000 */
[----:B------:R-:W-:Y:S02]  /*1c10*/  WARPGROUP.DEPBAR.LE gsb0, 0x0 ;  /* 0x00008000000079c5 */ /* 0x000fe40000010000 */
        /* <DEDUP_REMOVED lines=36> */
[----:B------:R-:W-:Y:S03]  /*1e60*/  HGMMA.64x128x8.F32.TF32 R24, gdesc[UR4], R24, gsb0 ;  /* 0x05e00000041879f0 */ /* 0x000fe60008002818 */
[----:B------:R-:W-:Y:S02]  /*1e70*/  WARPGROUP.DEPBAR.LE gsb0, 0x0 ;  /* 0x00008000000079c5 */ /* 0x000fe40000010000 */
[----:B------:R-:W-:Y:S05]  /*1e80*/  @!P2 BRA `(.L_x_24) ;  /* 0x000000040088a947 */ /* 0x000fea0003800000 */
[----:B------:R-:W-:Y:S01]  /*1e90*/  UIADD3 UR10, UR45, 0x1, URZ ;  /* 0x000000012d0a7890 */ /* 0x000fe2000fffe03f */
[----:B01----:R-:W-:Y:S02]  /*1ea0*/  IMAD.U32 R0, RZ, RZ, UR46 ;  /* 0x0000002eff007e24 */ /* 0x003fe4000f8e00ff */
[----:B------:R-:W-:Y:S01]  /*1eb0*/  IMAD.U32 R3, RZ, RZ, UR45 ;  /* 0x0000002dff037e24 */ /* 0x000fe2000f8e00ff */
[----:B------:R-:W-:-:S04]  /*1ec0*/  UISETP.NE.AND UP0, UPT, UR10, 0x4, UPT ;  /* 0x000000040a00788c */ /* 0x000fc8000bf05270 */
[----:B------:R-:W-:Y:S02]  /*1ed0*/  USEL UR4, URZ, 0x1, UP0 ;  /* 0x000000013f047887 */ /* 0x000fe40008000000 */
[----:B------:R-:W-:Y:S02]  /*1ee0*/  USEL UR10, UR10, URZ, UP0 ;  /* 0x0000003f0a0a7287 */ /* 0x000fe40008000000 */
[----:B------:R-:W-:-:S06]  /*1ef0*/  ULOP3.LUT UR4, UR48, UR4, URZ, 0x3c, !UPT ;  /* 0x0000000430047292 */ /* 0x000fcc000f8e3c3f */
[----:B------:R-:W-:-:S07]  /*1f00*/  IMAD.U32 R6, RZ, RZ, UR4 ;  /* 0x00000004ff067e24 */ /* 0x000fce000f8e00ff */
.L_x_31:
[----:B------:R-:W-:Y:S05]  /*1f10*/  @!P0 BRA `(.L_x_25) ;  /* 0x0000000000048947 */ /* 0x000fea0003800000 */
[----:B------:R-:W-:Y:S01]  /*1f20*/  BPT.TRAP 0x1 ;  /* 0x000000040000795c */ /* 0x000fe20000300000 */
.L_x_25:
[----:B------:R-:W-:Y:S01]  /*1f30*/  ULEA UR4, UR10, UR42, 0x3 ;  /* 0x0000002a0a047291 */ /* 0x000fe2000f8e183f */
[----:B------:R-:W-:-:S08]  /*1f40*/  SHF.L.U32 R4, R6, 0x1f, RZ ;  /* 0x0000001f06047819 */ /* 0x000fd000000006ff */
[----:B------:R0:W1:Y:S01]  /*1f50*/  SYNCS.PHASECHK.TRANS64.TRYWAIT P1, [UR4], R4 ;  /* 0x00000004ff0075a7 */ /* 0x0000620008020144 */
[----:B------:R-:W-:Y:S05]  /*1f60*/  @!P0 BRA `(.L_x_26) ;  /* 0x0000000000048947 */ /* 0x000fea0003800000 */
[----:B------:R-:W-:Y:S01]  /*1f70*/  BPT.TRAP 0x1 ;  /* 0x000000040000795c */ /* 0x000fe20000300000 */
.L_x_26:
[----:B-1----:R-:W-:Y:S05]  /*1f80*/  @P1 BRA `(.L_x_27) ;  /* 0x0000000000081947 */ /* 0x002fea0003800000 */
[----:B------:R-:W1:Y:S02]  /*1f90*/  SYNCS.PHASECHK.TRANS64.TRYWAIT P1, [UR4], R4 ;  /* 0x00000004ff0075a7 */ /* 0x000e640008020144 */
[----:B-1----:R-:W-:Y:S05]  /*1fa0*/  @!P1 BRA `(.L_x_28) ;  /* 0x0000005400089947 */ /* 0x002fea0003800000 */
.L_x_27:
[----:B------:R-:W-:Y:S01]  /*1fb0*/  ULEA UR12, UR10, UR8, 0xa ;  /* 0x000000080a0c7291 */ /* 0x000fe2000f8e503f */
[----:B------:R-:W-:Y:S01]  /*1fc0*/  WARPGROUP.ARRIVE ;  /* 0x00000000000079c5 */ /* 0x000fe20000000000 */
[----:B------:R-:W-:Y:S01]  /*1fd0*/  ULEA UR11, UR10, UR9, 0xb ;  /* 0x000000090a0b7291 */ /* 0x000fe2000f8e583f */
[----:B------:R-:W-:Y:S01]  /*1fe0*/  UMOV UR5, 0x40000040 ;  /* 0x4000004000057882 */ /* 0x000fe20000000000 */
[----:B------:R-:W-:-:S03]  /*1ff0*/  UMOV UR7, 0x40000040 ;  /* 0x4000004000077882 */ /* 0x000fc60000000000 */
[----:B------:R-:W-:Y:S02]  /*2000*/  UMOV UR4, UR12 ;  /* 0x0000000c00047c82 */ /* 0x000fe40008000000 */
[----:B------:R-:W-:Y:S02]  /*2010*/  UMOV UR6, UR11 ;  /* 0x0000000b00067c82 */ /* 0x000fe40008000000 */
[----:B------:R-:W-:Y:S01]  /*2020*/  HGMMA.64x128x8.F32.TF32 R24, gdesc[UR4], R24, gsb0 ;  /* 0x05e00000041879f0 */ /* 0x000fe20008002818 */
        /* <DEDUP_REMOVED lines=51> */
[----:B------:R-:W-:Y:S01]  /*2360*/  BPT.TRAP 0x1 ;  /* 0x000000040000795c */ /* 0x000fe20000300000 */
.L_x_29:
[----:B------:R-:W-:Y:S01]  /*2370*/  ISETP.NE.AND P1, PT, R99, RZ, PT ;  /* 0x000000ff6300720c */ /* 0x000fe20003f25270 */
[----:B------:R-:W-:-:S12]  /*2380*/  UISETP.GT.U32.AND UP0, UPT, UR40, 0x1, UPT ;  /* 0x000000012800788c */ /* 0x000fd8000bf04070 */
[----:B01----:R-:W-:-:S05]  /*2390*/  @P1 LEA R4, R3, UR42, 0x3 ;  /* 0x0000002a03041c11 */ /* 0x003fca000f8e18ff */
[----:B------:R-:W-:-:S05]  /*23a0*/  @P1 VIADD R5, R4, 0x20 ;  /* 0x0000002004051836 */ /* 0x000fca0000000000 */
[----:B------:R-:W-:-:S04]  /*23b0*/  @P1 PRMT R5, R22, 0x654, R5 ;  /* 0x0000065416051816 */ /* 0x000fc80000000005 */
[----:B------:R0:W-:Y:S01]  /*23c0*/  @P1 SYNCS.ARRIVE.TRANS64.RED.A1T0 RZ, [R5+URZ], RZ ;  /* 0x000000ff05ff19a7 */ /* 0x0001e2000810043f */
[----:B------:R-:W-:-:S13]  /*23d0*/  PLOP3.LUT P1, PT, PT, PT, UP0, 0x80, 0x0 ;  /* 0x000000000000781c */ /* 0x000fda0003f2f008 */
[----:B0-----:R-:W-:Y:S05]  /*23e0*/  @P1 BRA `(.L_x_30) ;  /* 0x0000000000041947 */ /* 0x001fea0003800000 */
[----:B------:R-:W-:Y:S01]  /*23f0*/  BPT.TRAP 0x1 ;  /* 0x000000040000795c */ /* 0x000fe20000300000 */
.L_x_30:
[----:B------:R-:W-:Y:S01]  /*2400*/  UIADD3 UR10, UR10, 0x1, URZ ;  /* 0x000000010a0a7890 */ /* 0x000fe2000fffe03f */
[C---:B------:R-:W-:Y:S01]  /*2410*/  ISETP.GT.AND P2, PT, R0.reuse, 0x1, PT ;  /* 0x000000010000780c */ /* 0x040fe20003f44270 */
[----:B------:R-:W-:Y:S02]  /*2420*/  VIADD R3, R3, 0x1 ;  /* 0x0000000103037836 */ /* 0x000fe40000000000 */
[----:B------:R-:W-:Y:S01]  /*2430*/  UISETP.NE.AND UP0, UPT, UR10, 0x4, UPT ;  /* 0x000000040a00788c */ /* 0x000fe2000bf05270 */
[----:B------:R-:W-:Y:S02]  /*2440*/  VIADD R0, R0, 0xffffffff ;  /* 0xffffffff00007836 */ /* 0x000fe40000000000 */
[C---:B------:R-:W-:Y:S01]  /*2450*/  ISETP.NE.AND P1, PT, R3.reuse, 0x4, PT ;  /* 0x000000040300780c */ /* 0x040fe20003f25270 */
[----:B------:R-:W-:Y:S02]  /*2460*/  USEL UR4, URZ, 0x1, UP0 ;  /* 0x000000013f047887 */ /* 0x000fe40008000000 */
[----:B------:R-:W-:Y:S01]  /*2470*/  USEL UR10, UR10, URZ, UP0 ;  /* 0x0000003f0a0a7287 */ /* 0x000fe20008000000 */
[----:B------:R-:W-:-:S03]  /*2480*/  SEL R3, R3, RZ, P1 ;  /* 0x000000ff03037207 */ /* 0x000fc60000800000 */
[----:B------:R-:W-:Y:S01]  /*2490*/  LOP3.LUT R6, R6, UR4, RZ, 0x3c, !PT ;  /* 0x0000000406067c12 */ /* 0x000fe2000f8e3cff */
[----:B------:R-:W-:Y:S07]  /*24a0*/  @P2 BRA `(.L_x_31) ;  /* 0xfffffff800982947 */ /* 0x000fee000383ffff */
.L_x_24:
[----:B01----:R-:W0:Y:S01]  /*24b0*/  LDC R0, c[0x0][0x28c] ;  /* 0x0000a300ff007b82 */ /* 0x003e220000000800 */
[----:B------:R1:W-:Y:S01]  /*24c0*/  SYNCS.ARRIVE.TRANS64.A1T0 RZ, [R101+UR50], RZ ;  /* 0x000000ff65ff79a7 */ /* 0x0003e20008100032 */
[----:B0-----:R-:W-:-:S13]  /*24d0*/  ISETP.GE.AND P1, PT, R0, 0x1, PT ;  /* 0x000000010000780c */ /* 0x001fda0003f26270 */
[----:B-1----:R-:W-:Y:S05]  /*24e0*/  @!P1 BRA `(.L_x_32) ;  /* 0x0000000000409947 */ /* 0x002fea0003800000 */
[----:B------:R-:W-:Y:S05]  /*24f0*/  @!P0 BRA `(.L_x_33) ;  /* 0x0000000000048947 */ /* 0x000fea0003800000 */
[----:B------:R-:W-:Y:S01]  /*2500*/  BPT.TRAP 0x1 ;  /* 0x000000040000795c */ /* 0x000fe20000300000 */
.L_x_33:
[----:B------:R-:W-:Y:S01]  /*2510*/  ISETP.NE.AND P0, PT, R99, RZ, PT ;  /* 0x000000ff6300720c */ /* 0x000fe20003f05270 */
[----:B------:R-:W-:-:S12]  /*2520*/  IMAD.U32 R3, RZ, RZ, UR42 ;  /* 0x0000002aff037e24 */ /* 0x000fd8000f8e00ff */
[----:B------:R-:W-:-:S05]  /*2530*/  VOTEU.ANY UP0, P0 ;  /* 0x00000000003f7886 */ /* 0x000fca0000000100 */
[----:B------:R-:W-:Y:S02]  /*2540*/  @UP0 UIADD3 UR4, UR46, UR45, URZ ;  /* 0x0000002d2e040290 */ /* 0x000fe4000fffe03f */
[----:B------:R-:W-:-:S04]  /*2550*/  UISETP.GT.U32.AND UP0, UPT, UR40, 0x1, UPT ;  /* 0x000000012800788c */ /* 0x000fc8000bf04070 */
[----:B------:R-:W-:-:S04]  /*2560*/  IMAD.U32 R0, RZ, RZ, UR4 ;  /* 0x00000004ff007e24 */ /* 0x000fc8000f8e00ff */
[----:B------:R-:W-:-:S05]  /*2570*/  @P0 IMAD.SHL.U32 R0, R0, 0x8, RZ ;  /* 0x0000000800000824 */ /* 0x000fca00078e00ff */
[----:B------:R-:W-:-:S04]  /*2580*/  @P0 LOP3.LUT R0, R0, 0x18, RZ, 0xc0, !PT ;  /* 0x0000001800000812 */ /* 0x000fc800078ec0ff */
[----:B------:R-:W-:-:S04]  /*2590*/  @P0 IADD3 R3, R3, 0x20, R0 ;  /* 0x0000002003030810 */ /* 0x000fc80007ffe000 */
[----:B------:R-:W-:-:S04]  /*25a0*/  @P0 PRMT R3, R22, 0x654, R3 ;  /* 0x0000065416030816 */ /* 0x000fc80000000003 */
[----:B------:R0:W-:Y:S01]  /*25b0*/  @P0 SYNCS.ARRIVE.TRANS64.RED.A1T0 RZ, [R3+URZ], RZ ;  /* 0x000000ff03ff09a7 */ /* 0x0001e2000810043f */
[----:B------:R-:W-:-:S13]  /*25c0*/  PLOP3.LUT P0, PT, PT, PT, UP0, 0x80, 0x0 ;  /* 0x000000000000781c */ /* 0x000fda0003f0f008 */
[----:B0-----:R-:W-:Y:S05]  /*25d0*/  @P0 BRA `(.L_x_32) ;  /* 0x0000000000040947 */ /* 0x001fea0003800000 */
[----:B------:R-:W-:Y:S01]  /*25e0*/  BPT.TRAP 0x1 ;  /* 0x000000040000795c */ /* 0x000fe20000300000 */
.L_x_32:
[----:B------:R-:W-:Y:S02]  /*25f0*/  SHF.L.U32 R3, R100, 0x1f, RZ ;  /* 0x0000001f64037819 */ /* 0x000fe400000006ff */
[----:B------:R-:W-:Y:S02]  /*2600*/  SHF.R.S32.HI R13, RZ, 0x1f, R19 ;  /* 0x0000001fff0d7819 */ /* 0x000fe40000011413 */
[----:B------:R-:W0:Y:S02]  /*2610*/  SYNCS.PHASECHK.TRANS64.TRYWAIT P0, [R96+URZ+0x8], R3 ;  /* 0x00000803600075a7 */ /* 0x000e24000800017f */
[----:B0-----:R-:W-:Y:S05]  /*2620*/  @!P0 BRA `(.L_x_34) ;  /* 0x0000004c00808947 */ /* 0x001fea0003800000 */
.L_x_188:
[----:B------:R-:W-:Y:S01]  /*2630*/  IMAD.SHL.U32 R5, R18, 0x40, RZ ;  /* 0x0000004012057824 */ /* 0x000fe200078e00ff */
[----:B------:R-:W-:Y:S01]  /*2640*/  ULDC UR6, c[0x0][0x284] ;  /* 0x0000a10000067ab9 */ /* 0x000fe20000000800 */
[----:B------:R-:W-:Y:S01]  /*2650*/  IMAD.SHL.U32 R10, R2, 0x80, RZ ;  /* 0x00000080020a7824 */ /* 0x000fe200078e00ff */
[----:B------:R-:W-:Y:S01]  /*2660*/  ULDC.64 UR4, c[0x0][0x5d0] ;  /* 0x0001740000047ab9 */ /* 0x000fe20000000a00 */
[----:B------:R-:W-:Y:S01]  /*2670*/  IMAD.WIDE R20, R18, 0x40, R90 ;  /* 0x0000004012147825 */ /* 0x000fe200078e025a */
[----:B------:R-:W-:Y:S01]  /*2680*/  ISETP.GE.AND P0, PT, R5, UR6, PT ;  /* 0x0000000605007c0c */ /* 0x000fe2000bf06270 */
[----:B------:R-:W-:Y:S01]  /*2690*/  ULDC UR6, c[0x0][0x288] ;  /* 0x0000a20000067ab9 */ /* 0x000fe20000000800 */
[----:B------:R-:W-:Y:S01]  /*26a0*/  SHF.R.S32.HI R11, RZ, 0x1f, R10 ;  /* 0x0000001fff0b7819 */ /* 0x000fe2000001140a */
[----:B------:R-:W-:Y:S01]  /*26b0*/  IMAD R0, R13, UR4, RZ ;  /* 0x000000040d007c24 */ /* 0x000fe2000f8e02ff */
[----:B------:R-:W-:Y:S01]  /*26c0*/  ISETP.GE.OR P0, PT, R10, UR6, P0 ;  /* 0x000000060a007c0c */ /* 0x000fe20008706670 */
[----:B0-----:R-:W-:-:S04]  /*26d0*/  IMAD.WIDE.U32 R2, R19, UR4, R92 ;  /* 0x0000000413027c25 */ /* 0x001fc8000f8e005c */
[----:B------:R-:W-:Y:S01]  /*26e0*/  IMAD R7, R19, UR5, R0 ;  /* 0x0000000513077c24 */ /* 0x000fe2000f8e0200 */
[----:B------:R-:W-:Y:S01]  /*26f0*/  IADD3 R2, P1, R10, R2, RZ ;  /* 0x000000020a027210 */ /* 0x000fe20007f3e0ff */
[----:B------:R-:W-:Y:S02]  /*2700*/  ULDC.64 UR4, c[0x0][0x5c8] ;  /* 0x0001720000047ab9 */ /* 0x000fe40000000a00 */
[----:B------:R-:W-:Y:S01]  /*2710*/  IMAD R9, R21, UR4, RZ ;  /* 0x0000000415097c24 */ /* 0x000fe2000f8e02ff */
[----:B------:R-:W-:-:S03]  /*2720*/  IADD3.X R3, R11, R3, R7, P1, !PT ;  /* 0x000000030b037210 */ /* 0x000fc60000ffe407 */
[C---:B------:R-:W-:Y:S02]  /*2730*/  IMAD R9, R20.reuse, UR5, R9 ;  /* 0x0000000514097c24 */ /* 0x040fe4000f8e0209 */
[----:B------:R-:W-:Y:S01]  /*2740*/  IMAD.WIDE.U32 R102, R20, UR4, R2 ;  /* 0x0000000414667c25 */ /* 0x000fe2000f8e0002 */
[----:B------:R-:W-:Y:S06]  /*2750*/  @P0 BRA `(.L_x_35) ;  /* 0x0000003000d00947 */ /* 0x000fec0003800000 */
[----:B-----5:R-:W-:Y:S01]  /*2760*/  FSETP.NEU.AND P0, PT, R88, RZ, PT ;  /* 0x000000ff5800720b */ /* 0x020fe20003f0d000 */
[----:B------:R-:W-:Y:S01]  /*2770*/  IMAD.IADD R18, R95, 0x1, -R10 ;  /* 0x000000015f127824 */ /* 0x000fe200078e0a0a */
[----:B------:R-:W-:Y:S01]  /*2780*/  BSSY B0, `(.L_x_35) ;  /* 0x0000331000007945 */ /* 0x000fe20003800000 */
[----:B------:R-:W-:Y:S02]  /*2790*/  IMAD.IADD R0, R98, 0x1, -R5 ;  /* 0x0000000162007824 */ /* 0x000fe400078e0a05 */
[----:B------:R-:W-:Y:S01]  /*27a0*/  IMAD.IADD R7, R103, 0x1, R9 ;  /* 0x0000000167077824 */ /* 0x000fe200078e0209 */
[----:B------:R-:W-:-:S04]  /*27b0*/  ISETP.GT.AND P3, PT, R18, RZ, PT ;  /* 0x000000ff1200720c */ /* 0x000fc80003f64270 */
[----:B------:R-:W-:-:S03]  /*27c0*/  ISETP.GT.AND P1, PT, R0, RZ, P3 ;  /* 0x000000ff0000720c */ /* 0x000fc60001f24270 */
[----:B------:R-:W-:Y:S10]  /*27d0*/  @!P0 BRA `(.L_x_36) ;  /* 0x0000002400148947 */ /* 0x000ff40003800000 */
[----:B------:R-:W0:Y:S01]  /*27e0*/  LDC.64 R104, c[0x0][0x5b8] ;  /* 0x00016e00ff687b82 */ /* 0x000e220000000a00 */
[----:B------:R-:W-:-:S07]  /*27f0*/  ULDC.64 UR4, c[0x0][0x5c0] ;  /* 0x0001700000047ab9 */ /* 0x000fce0000000a00 */
[----:B------:R-:W1:Y:S08]  /*2800*/  LDC.64 R106, c[0x0][0x5b0] ;  /* 0x00016c00ff6a7b82 */ /* 0x000e700000000a00 */
[----:B------:R-:W2:Y:S01]  /*2810*/  LDC.64 R108, c[0x0][0x5a8] ;  /* 0x00016a00ff6c7b82 */ /* 0x000ea20000000a00 */
[-C--:B0-----:R-:W-:Y:S02]  /*2820*/  IMAD R4, R13, R104.reuse, RZ ;  /* 0x000000680d047224 */ /* 0x081fe400078e02ff */
[----:B------:R-:W-:-:S04]  /*2830*/  IMAD.WIDE.U32 R2, R19, R104, R92 ;  /* 0x0000006813027225 */ /* 0x000fc800078e005c */
[----:B------:R-:W-:Y:S01]  /*2840*/  IMAD R103, R19, R105, R4 ;  /* 0x0000006913677224 */ /* 0x000fe200078e0204 */
[----:B------:R-:W-:Y:S01]  /*2850*/  IADD3 R4, P0, R10, R2, RZ ;  /* 0x000000020a047210 */ /* 0x000fe20007f1e0ff */
[----:B-1----:R-:W-:-:S03]  /*2860*/  IMAD R2, R21, R106, RZ ;  /* 0x0000006a15027224 */ /* 0x002fc600078e02ff */
[----:B------:R-:W-:Y:S01]  /*2870*/  IADD3.X R5, R11, R3, R103, P0, !PT ;  /* 0x000000030b057210 */ /* 0x000fe200007fe467 */
[C---:B------:R-:W-:Y:S02]  /*2880*/  IMAD R105, R20.reuse, R107, R2 ;  /* 0x0000006b14697224 */ /* 0x040fe400078e0202 */
[----:B------:R-:W-:-:S04]  /*2890*/  IMAD.WIDE.U32 R2, R20, R106, R4 ;  /* 0x0000006a14027225 */ /* 0x000fc800078e0004 */
[----:B------:R-:W-:Y:S01]  /*28a0*/  IMAD.IADD R3, R3, 0x1, R105 ;  /* 0x0000000103037824 */ /* 0x000fe200078e0269 */
[----:B--2---:R-:W-:-:S04]  /*28b0*/  LEA R8, P0, R2, R108, 0x2 ;  /* 0x0000006c02087211 */ /* 0x004fc800078010ff */
[----:B------:R-:W-:-:S05]  /*28c0*/  LEA.HI.X R9, R2, R109, R3, 0x2, P0 ;  /* 0x0000006d02097211 */ /* 0x000fca00000f1403 */
[----:B------:R0:W2:Y:S01]  /*28d0*/  @P1 LDG.E.LTC128B R21, desc[UR54][R8.64] ;  /* 0x0000003608151981 */ /* 0x0000a2000c1e1920 */
[----:B------:R-:W-:Y:S01]  /*28e0*/  IMAD.WIDE.U32 R2, R20, R106, R10 ;  /* 0x0000006a14027225 */ /* 0x000fe200078e000a */
[----:B------:R-:W-:Y:S01]  /*28f0*/  SHF.L.U64.HI R15, R106, 0x3, R107 ;  /* 0x000000036a0f7819 */ /* 0x000fe2000001026b */
[----:B------:R-:W-:Y:S01]  /*2900*/  BSSY B1, `(.L_x_37) ;  /* 0x0000017000017945 */ /* 0x000fe20003800000 */
[----:B------:R-:W-:Y:S01]  /*2910*/  ISETP.GT.AND P3, PT, R0, 0x8, P3 ;  /* 0x000000080000780c */ /* 0x000fe20001f64270 */
[----:B------:R-:W-:Y:S01]  /*2920*/  IMAD.SHL.U32 R14, R106, 0x8, RZ ;  /* 0x000000086a0e7824 */ /* 0x000fe200078e00ff */
[----:B------:R-:W-:-:S03]  /*2930*/  IADD3 R12, P0, R92, R2, RZ ;  /* 0x000000025c0c7210 */ /* 0x000fc60007f1e0ff */
[----:B------:R-:W-:Y:S01]  /*2940*/  IMAD.WIDE.U32 R14, R20, R106, R14 ;  /* 0x0000006a140e7225 */ /* 0x000fe200078e000e */
[----:B------:R-:W-:Y:S02]  /*2950*/  IADD3.X R13, R93, R105, R3, P0, !PT ;  /* 0x000000695d0d7210 */ /* 0x000fe400007fe403 */
[----:B------:R-:W-:Y:S01]  /*2960*/  LEA R6, P0, R102, UR4, 0x2 ;  /* 0x0000000466067c11 */ /* 0x000fe2000f8010ff */
[----:B------:R-:W-:Y:S01]  /*2970*/  IMAD.IADD R105, R105, 0x1, R15 ;  /* 0x0000000169697824 */ /* 0x000fe200078e020f */
[----:B0-----:R-:W-:Y:S01]  /*2980*/  IADD3 R8, P2, R4, R14, RZ ;  /* 0x0000000e04087210 */ /* 0x001fe20007f5e0ff */
[----:B------:R-:W-:Y:S01]  /*2990*/  IMAD.WIDE.U32 R12, R19, R104, R12 ;  /* 0x00000068130c7225 */ /* 0x000fe200078e000c */
[----:B------:R-:W-:-:S03]  /*29a0*/  LEA.HI.X R7, R102, UR5, R7, 0x2, P0 ;  /* 0x0000000566077c11 */ /* 0x000fc600080f1407 */
[----:B------:R-:W-:Y:S01]  /*29b0*/  IMAD.IADD R13, R103, 0x1, R13 ;  /* 0x00000001670d7824 */ /* 0x000fe200078e020d */
[----:B------:R-:W-:Y:S01]  /*29c0*/  LEA R2, P0, R12, R108, 0x2 ;  /* 0x0000006c0c027211 */ /* 0x000fe200078010ff */
[----:B------:R-:W-:Y:S02]  /*29d0*/  IMAD.X R5, R105, 0x1, R5, P2 ;  /* 0x0000000169057824 */ /* 0x000fe400010e0605 */
[----:B--2---:R-:W-:-:S04]  /*29e0*/  FMUL R3, R21, R88 ;  /* 0x0000005815037220 */ /* 0x004fc80000400000 */
[----:B------:R-:W-:Y:S01]  /*29f0*/  FFMA R9, R24, R23, R3 ;  /* 0x0000001718097223 */ /* 0x000fe20000000003 */
[----:B------:R-:W-:Y:S02]  /*2a00*/  LEA.HI.X R3, R12, R109, R13, 0x2, P0 ;  /* 0x0000006d0c037211 */ /* 0x000fe400000f140d */
[----:B------:R-:W-:Y:S02]  /*2a10*/  ISETP.GT.AND P0, PT, R18, 0x1, PT ;  /* 0x000000011200780c */ /* 0x000fe40003f04270 */
[----:B------:R0:W-:Y:S01]  /*2a20*/  @P1 STG.E desc[UR54][R6.64], R9 ;  /* 0x0000000906001986 */ /* 0x0001e2000c101936 */
[----:B------:R-:W-:Y:S02]  /*2a30*/  LEA R12, P1, R8, R108, 0x2 ;  /* 0x0000006c080c7211 */ /* 0x000fe400078210ff */
[----:B------:R-:W-:-:S13]  /*2a40*/  ISETP.GT.AND P4, PT, R0, RZ, P0 ;  /* 0x000000ff0000720c */ /* 0x000fda0000784270 */
[----:B0-----:R-:W-:Y:S05]  /*2a50*/  @!P4 BRA `(.L_x_38) ;  /* 0x000000000004c947 */ /* 0x001fea0003800000 */
[----:B------:R0:W5:Y:S02]  /*2a60*/  LDG.E.LTC128B R21, desc[UR54][R2.64+0x4] ;  /* 0x0000043602157981 */ /* 0x000164000c1e1920 */
.L_x_38:
[----:B------:R-:W-:Y:S05]  /*2a70*/  BSYNC B1 ;  /* 0x0000000000017941 */ /* 0x000fea0003800000 */
.L_x_37:
[----:B-----5:R-:W-:Y:S01]  /*2a80*/  FMUL R4, R21, R88 ;  /* 0x0000005815047220 */ /* 0x020fe20000400000 */
[----:B------:R-:W-:-:S03]  /*2a90*/  LEA.HI.X R13, R8, R109, R5, 0x2, P1 ;  /* 0x0000006d080d7211 */ /* 0x000fc600008f1405 */
[----:B------:R-:W-:-:S05]  /*2aa0*/  FFMA R25, R25, R23, R4 ;  /* 0x0000001719197223 */ /* 0x000fca0000000004 */
[----:B------:R1:W-:Y:S04]  /*2ab0*/  @P4 STG.E desc[UR54][R6.64+0x4], R25 ;  /* 0x0000041906004986 */ /* 0x0003e8000c101936 */
[----:B------:R-:W2:Y:S01]  /*2ac0*/  @P3 LDG.E.LTC128B R21, desc[UR54][R12.64] ;  /* 0x000000360c153981 */ /* 0x000ea2000c1e1920 */
[----:B------:R-:W-:Y:S01]  /*2ad0*/  IADD3 R10, P1, P2, R92, R14, R10 ;  /* 0x0000000e5c0a7210 */ /* 0x000fe20007a3e00a */
[----:B------:R-:W-:Y:S01]  /*2ae0*/  BSSY B1, `(.L_x_39) ;  /* 0x0000010000017945 */ /* 0x000fe20003800000 */
[C---:B------:R-:W-:Y:S02]  /*2af0*/  SHF.L.U64.HI R9, R94.reuse, 0x2, R89 ;  /* 0x000000025e097819 */ /* 0x040fe40000010259 */
[----:B------:R-:W-:Y:S02]  /*2b00*/  IADD3.X R11, R93, R105, R11, P1, P2 ;  /* 0x000000695d0b7210 */ /* 0x000fe40000fe440b */
[----:B------:R-:W-:-:S02]  /*2b10*/  LEA R8, P2, R94, R6, 0x2 ;  /* 0x000000065e087211 */ /* 0x000fc400078410ff */
[----:B------:R-:W-:Y:S01]  /*2b20*/  ISETP.GT.AND P0, PT, R0, 0x8, P0 ;  /* 0x000000080000780c */ /* 0x000fe20000704270 */
[----:B------:R-:W-:Y:S01]  /*2b30*/  IMAD.WIDE.U32 R10, R19, R104, R10 ;  /* 0x00000068130a7225 */ /* 0x000fe200078e000a */
[----:B------:R-:W-:-:S03]  /*2b40*/  ISETP.GT.AND P1, PT, R18, 0x8, PT ;  /* 0x000000081200780c */ /* 0x000fc60003f24270 */
[----:B------:R-:W-:Y:S01]  /*2b50*/  IMAD.X R9, R9, 0x1, R7, P2 ;  /* 0x0000000109097824 */ /* 0x000fe200010e0607 */
[----:B------:R-:W-:Y:S01]  /*2b60*/  LEA R4, P4, R10, R108, 0x2 ;  /* 0x0000006c0a047211 */ /* 0x000fe200078810ff */
[----:B------:R-:W-:Y:S02]  /*2b70*/  IMAD.IADD R11, R103, 0x1, R11 ;  /* 0x00000001670b7824 */ /* 0x000fe400078e020b */
[----:B--2---:R-:W-:-:S04]  /*2b80*/  FMUL R5, R21, R88 ;  /* 0x0000005815057220 */ /* 0x004fc80000400000 */
[----:B------:R-:W-:Y:S01]  /*2b90*/  FFMA R13, R26, R23, R5 ;  /* 0x000000171a0d7223 */ /* 0x000fe20000000005 */
[----:B------:R-:W-:-:S04]  /*2ba0*/  LEA.HI.X R5, R10, R109, R11, 0x2, P4 ;  /* 0x0000006d0a057211 */ /* 0x000fc800020f140b */
[----:B------:R1:W-:Y:S01]  /*2bb0*/  @P3 STG.E desc[UR54][R8.64], R13 ;  /* 0x0000000d08003986 */ /* 0x0003e2000c101936 */
[----:B------:R-:W-:Y:S05]  /*2bc0*/  @!P0 BRA `(.L_x_40) ;  /* 0x0000000000048947 */ /* 0x000fea0003800000 */
[----:B------:R2:W5:Y:S02]  /*2bd0*/  LDG.E.LTC128B R21, desc[UR54][R4.64+0x4] ;  /* 0x0000043604157981 */ /* 0x000564000c1e1920 */
.L_x_40:
[----:B------:R-:W-:Y:S05]  /*2be0*/  BSYNC B1 ;  /* 0x0000000000017941 */ /* 0x000fea0003800000 */
.L_x_39:
[----:B-----5:R-:W-:Y:S01]  /*2bf0*/  FMUL R10, R21, R88 ;  /* 0x00000058150a7220 */ /* 0x020fe20000400000 */
[----:B------:R-:W-:Y:S01]  /*2c00*/  ISETP.GT.AND P3, PT, R0, RZ, P1 ;  /* 0x000000ff0000720c */ /* 0x000fe20000f64270 */
[----:B------:R-:W-:Y:S01]  /*2c10*/  BSSY B1, `(.L_x_41) ;  /* 0x0000006000017945 */ /* 0x000fe20003800000 */
[----:B------:R-:W-:Y:S01]  /*2c20*/  ISETP.GT.AND P2, PT, R18, 0x9, PT ;  /* 0x000000091200780c */ /* 0x000fe20003f44270 */
[----:B------:R-:W-:-:S05]  /*2c30*/  FFMA R27, R27, R23, R10 ;  /* 0x000000171b1b7223 */ /* 0x000fca000000000a */
[----:B------:R3:W-:Y:S05]  /*2c40*/  @P0 STG.E desc[UR54][R8.64+0x4], R27 ;  /* 0x0000041b08000986 */ /* 0x0007ea000c101936 */
[----:B------:R-:W-:Y:S05]  /*2c50*/  @!P3 BRA `(.L_x_42) ;  /* 0x000000000004b947 */ /* 0x000fea0003800000 */
[----:B------:R4:W5:Y:S02]  /*2c60*/  LDG.E.LTC128B R21, desc[UR54][R2.64+0x20] ;  /* 0x0000203602157981 */ /* 0x000964000c1e1920 */
.L_x_42:
[----:B------:R-:W-:Y:S05]  /*2c70*/  BSYNC B1 ;  /* 0x0000000000017941 */ /* 0x000fea0003800000 */
.L_x_41:
[----:B-----5:R-:W-:Y:S01]  /*2c80*/  FMUL R11, R21, R88 ;  /* 0x00000058150b7220 */ /* 0x020fe20000400000 */
[----:B------:R-:W-:Y:S01]  /*2c90*/  ISETP.GT.AND P0, PT, R0, RZ, P2 ;  /* 0x000000ff0000720c */ /* 0x000fe20001704270 */
[----:B------:R-:W-:Y:S02]  /*2ca0*/  BSSY B1, `(.L_x_43) ;  /* 0x0000005000017945 */ /* 0x000fe40003800000 */
[----:B------:R-:W-:-:S05]  /*2cb0*/  FFMA R11, R28, R23, R11 ;  /* 0x000000171c0b7223 */ /* 0x000fca000000000b */
[----:B------:R0:W-:Y:S05]  /*2cc0*/  @P3 STG.E desc[UR54][R6.64+0x20], R11 ;  /* 0x0000200b06003986 */ /* 0x0001ea000c101936 */
[----:B------:R-:W-:Y:S05]  /*2cd0*/  @!P0 BRA `(.L_x_44) ;  /* 0x0000000000048947 */ /* 0x000fea0003800000 */
[----:B------:R0:W5:Y:S02]  /*2ce0*/  LDG.E.LTC128B R21, desc[UR54][R2.64+0x24] ;  /* 0x0000243602157981 */ /* 0x000164000c1e1920 */
.L_x_44:
[----:B------:R-:W-:Y:S05]  /*2cf0*/  BSYNC B1 ;  /* 0x0000000000017941 */ /* 0x000fea0003800000 */
.L_x_43:
[----:B-----5:R-:W-:Y:S01]  /*2d00*/  FMUL R10, R21, R88 ;  /* 0x00000058150a7220 */ /* 0x020fe20000400000 */
[----:B------:R-:W-:Y:S01]  /*2d10*/  ISETP.GT.AND P1, PT, R0, 0x8, P1 ;  /* 0x000000080000780c */ /* 0x000fe20000f24270 */
[----:B------:R-:W-:Y:S02]  /*2d20*/  BSSY B1, `(.L_x_45) ;  /* 0x0000005000017945 */ /* 0x000fe40003800000 */
[----:B------:R-:W-:-:S05]  /*2d30*/  FFMA R29, R29, R23, R10 ;  /* 0x000000171d1d7223 */ /* 0x000fca000000000a */
[----:B------:R0:W-:Y:S05]  /*2d40*/  @P0 STG.E desc[UR54][R6.64+0x24], R29 ;  /* 0x0000241d06000986 */ /* 0x0001ea000c101936 */
[----:B------:R-:W-:Y:S05]  /*2d50*/  @!P1 BRA `(.L_x_46) ;  /* 0x0000000000049947 */ /* 0x000fea0003800000 */
[----:B------:R0:W5:Y:S02]  /*2d60*/  LDG.E.LTC128B R21, desc[UR54][R4.64+0x20] ;  /* 0x0000203604157981 */ /* 0x000164000c1e1920 */
.L_x_46:
[----:B------:R-:W-:Y:S05]  /*2d70*/  BSYNC B1 ;  /* 0x0000000000017941 */ /* 0x000fea0003800000 */
.L_x_45:
[----:B0----5:R-:W-:Y:S01]  /*2d80*/  FMUL R11, R21, R88 ;  /* 0x00000058150b7220 */ /* 0x021fe20000400000 */
[----:B------:R-:W-:Y:S01]  /*2d90*/  ISETP.GT.AND P2, PT, R0, 0x8, P2 ;  /* 0x000000080000780c */ /* 0x000fe20001744270 */
[----:B------:R-:W-:Y:S01]  /*2da0*/  BSSY B1, `(.L_x_47) ;  /* 0x0000006000017945 */ /* 0x000fe20003800000 */
[----:B------:R-:W-:Y:S01]  /*2db0*/  ISETP.GT.AND P0, PT, R18, 0x10, PT ;  /* 0x000000101200780c */ /* 0x000fe20003f04270 */
[----:B------:R-:W-:-:S05]  /*2dc0*/  FFMA R11, R30, R23, R11 ;  /* 0x000000171e0b7223 */ /* 0x000fca000000000b */
[----:B------:R0:W-:Y:S05]  /*2dd0*/  @P1 STG.E desc[UR54][R8.64+0x20], R11 ;  /* 0x0000200b08001986 */ /* 0x0001ea000c101936 */
[----:B------:R-:W-:Y:S05]  /*2de0*/  @!P2 BRA `(.L_x_48) ;  /* 0x000000000004a947 */ /* 0x000fea0003800000 */
[----:B------:R0:W5:Y:S02]  /*2df0*/  LDG.E.LTC128B R21, desc[UR54][R4.64+0x24] ;  /* 0x0000243604157981 */ /* 0x000164000c1e1920 */
.L_x_48:
[----:B------:R-:W-:Y:S05]  /*2e00*/  BSYNC B1 ;  /* 0x0000000000017941 */ /* 0x000fea0003800000 */
.L_x_47:
        /* <DEDUP_REMOVED lines=8> */
.L_x_50:
[----:B------:R-:W-:Y:S05]  /*2e90*/  BSYNC B1 ;  /* 0x0000000000017941 */ /* 0x000fea0003800000 */
.L_x_49:
[----:B0----5:R-:W-:Y:S01]  /*2ea0*/  FMUL R11, R21, R88 ;  /* 0x00000058150b7220 */ /* 0x021fe20000400000 */
[----:B------:R-:W-:Y:S01]  /*2eb0*/  ISETP.GT.AND P2, PT, R0, RZ, P1 ;  /* 0x000000ff0000720c */ /* 0x000fe20000f44270 */
[----:B------:R-:W-:Y:S02]  /*2ec0*/  BSSY B1, `(.L_x_51) ;  /* 0x0000005000017945 */ /* 0x000fe40003800000 */
[----:B------:R-:W-:-:S05]  /*2ed0*/  FFMA R11, R32, R23, R11 ;  /* 0x00000017200b7223 */ /* 0x000fca000000000b */
[----:B------:R0:W-:Y:S05]  /*2ee0*/  @P3 STG.E desc[UR54][R6.64+0x40], R11 ;  /* 0x0000400b06003986 */ /* 0x0001ea000c101936 */
[----:B------:R-:W-:Y:S05]  /*2ef0*/  @!P2 BRA `(.L_x_52) ;  /* 0x000000000004a947 */ /* 0x000fea0003800000 */
[----:B------:R0:W5:Y:S02]  /*2f00*/  LDG.E.LTC128B R21, desc[UR54][R2.64+0x44] ;  /* 0x0000443602157981 */ /* 0x000164000c1e1920 */
.L_x_52:
[----:B------:R-:W-:Y:S05]  /*2f10*/  BSYNC B1 ;  /* 0x0000000000017941 */ /* 0x000fea0003800000 */
.L_x_51:
[----:B-----5:R-:W-:Y:S01]  /*2f20*/  FMUL R10, R21, R88 ;  /* 0x00000058150a7220 */ /* 0x020fe20000400000 */
[----:B------:R-:W-:Y:S01]  /*2f30*/  ISETP.GT.AND P0, PT, R0, 0x8, P0 ;  /* 0x000000080000780c */ /* 0x000fe20000704270 */
[----:B------:R-:W-:Y:S02]  /*2f40*/  BSSY B1, `(.L_x_53) ;  /* 0x0000005000017945 */ /* 0x000fe40003800000 */
[----:B------:R-:W-:-:S05]  /*2f50*/  FFMA R33, R33, R23, R10 ;  /* 0x0000001721217223 */ /* 0x000fca000000000a */
[----:B------:R0:W-:Y:S05]  /*2f60*/  @P2 STG.E desc[UR54][R6.64+0x44], R33 ;  /* 0x0000442106002986 */ /* 0x0001ea000c101936 */
[----:B------:R-:W-:Y:S05]  /*2f70*/  @!P0 BRA `(.L_x_54) ;  /* 0x0000000000048947 */ /* 0x000fea0003800000 */
[----:B------:R0:W5:Y:S02]  /*2f80*/  LDG.E.LTC128B R21, desc[UR54][R4.64+0x40] ;  /* 0x0000403604157981 */ /* 0x000164000c1e1920 */
.L_x_54:
[----:B------:R-:W-:Y:S05]  /*2f90*/  BSYNC B1 ;  /* 0x0000000000017941 */ /* 0x000fea0003800000 */
.L_x_53:
        /* <DEDUP_REMOVED lines=8> */
.L_x_56:
[----:B------:R-:W-:Y:S05]  /*3020*/  BSYNC B1 ;  /* 0x0000000000017941 */ /* 0x000fea0003800000 */
.L_x_55:
        /* <DEDUP_REMOVED lines=8> */
.L_x_58:
[----:B------:R-:W-:Y:S05]  /*30b0*/  BSYNC B1 ;  /* 0x0000000000017941 */ /* 0x000fea0003800000 */
.L_x_57:
[----:B0----5:R-:W-:Y:S01]  /*30c0*/  FMUL R11, R21, R88 ;  /* 0x00000058150b7220 */ /* 0x021fe20000400000 */
[----:B------:R-:W-:Y:S01]  /*30d0*/  ISETP.GT.AND P1, PT, R0, RZ, P0 ;  /* 0x000000ff0000720c */ /* 0x000fe20000724270 */
[----:B------:R-:W-:Y:S02]  /*30e0*/  BSSY B1, `(.L_x_59) ;  /* 0x0000005000017945 */ /* 0x000fe40003800000 */
[----:B------:R-:W-:-:S05]  /*30f0*/  FFMA R11, R36, R23, R11 ;  /* 0x00000017240b7223 */ /* 0x000fca000000000b */
[----:B------:R0:W-:Y:S05]  /*3100*/  @P3 STG.E desc[UR54][R6.64+0x60], R11 ;  /* 0x0000600b06003986 */ /* 0x0001ea000c101936 */
[----:B------:R-:W-:Y:S05]  /*3110*/  @!P1 BRA `(.L_x_60) ;  /* 0x0000000000049947 */ /* 0x000fea0003800000 */
[----:B------:R0:W5:Y:S02]  /*3120*/  LDG.E.LTC128B R21, desc[UR54][R2.64+0x64] ;  /* 0x0000643602157981 */ /* 0x000164000c1e1920 */
.L_x_60:
[----:B------:R-:W-:Y:S05]  /*3130*/  BSYNC B1 ;  /* 0x0000000000017941 */ /* 0x000fea0003800000 */
.L_x_59:
[----:B-----5:R-:W-:Y:S01]  /*3140*/  FMUL R10, R21, R88 ;  /* 0x00000058150a7220 */ /* 0x020fe20000400000 */
[----:B------:R-:W-:Y:S01]  /*3150*/  ISETP.GT.AND P2, PT, R0, 0x8, P2 ;  /* 0x000000080000780c */ /* 0x000fe20001744270 */
[----:B------:R-:W-:Y:S02]  /*3160*/  BSSY B1, `(.L_x_61) ;  /* 0x0000005000017945 */ /* 0x000fe40003800000 */
[----:B------:R-:W-:-:S05]  /*3170*/  FFMA R37, R37, R23, R10 ;  /* 0x0000001725257223 */ /* 0x000fca000000000a */
[----:B------:R0:W-:Y:S05]  /*3180*/  @P1 STG.E desc[UR54][R6.64+0x64], R37 ;  /* 0x0000642506001986 */ /* 0x0001ea000c101936 */
[----:B------:R-:W-:Y:S05]  /*3190*/  @!P2 BRA `(.L_x_62) ;  /* 0x000000000004a947 */ /* 0x000fea0003800000 */
[----:B------:R0:W5:Y:S02]  /*31a0*/  LDG.E.LTC128B R21, desc[UR54][R4.64+0x60] ;  /* 0x0000603604157981 */ /* 0x000164000c1e1920 */
.L_x_62:
[----:B------:R-:W-:Y:S05]  /*31b0*/  BSYNC B1 ;  /* 0x0000000000017941 */ /* 0x000fea0003800000 */
.L_x_61:
        /* <DEDUP_REMOVED lines=8> */
.L_x_64:
[----:B------:R-:W-:Y:S05]  /*3240*/  BSYNC B1 ;  /* 0x0000000000017941 */ /* 0x000fea0003800000 */
.L_x_63:
        /* <DEDUP_REMOVED lines=8> */
.L_x_66:
[----:B------:R-:W-:Y:S05]  /*32d0*/  BSYNC B1 ;  /* 0x0000000000017941 */ /* 0x000fea0003800000 */
.L_x_65:
[----:B0----5:R-:W-:Y:S01]  /*32e0*/  FMUL R11, R21, R88 ;  /* 0x00000058150b7220 */ /* 0x021fe20000400000 */
[----:B------:R-:W-:Y:S01]  /*32f0*/  ISETP.GT.AND P0, PT, R0, RZ, P2 ;  /* 0x000000ff0000720c */ /* 0x000fe20001704270 */
[----:B------:R-:W-:Y:S02]  /*3300*/  BSSY B1, `(.L_x_67) ;  /* 0x0000005000017945 */ /* 0x000fe40003800000 */
[----:B------:R-:W-:-:S05]  /*3310*/  FFMA R11, R40, R23, R11 ;  /* 0x00000017280b7223 */ /* 0x000fca000000000b */
[----:B------:R0:W-:Y:S05]  /*3320*/  @P3 STG.E desc[UR54][R6.64+0x80], R11 ;  /* 0x0000800b06003986 */ /* 0x0001ea000c101936 */
[----:B------:R-:W-:Y:S05]  /*3330*/  @!P0 BRA `(.L_x_68) ;  /* 0x0000000000048947 */ /* 0x000fea0003800000 */
[----:B------:R0:W5:Y:S02]  /*3340*/  LDG.E.LTC128B R21, desc[UR54][R2.64+0x84] ;  /* 0x0000843602157981 */ /* 0x000164000c1e1920 */
.L_x_68:
[----:B------:R-:W-:Y:S05]  /*3350*/  BSYNC B1 ;  /* 0x0000000000017941 */ /* 0x000fea0003800000 */
.L_x_67:
[----:B-----5:R-:W-:Y:S01]  /*3360*/  FMUL R10, R21, R88 ;  /* 0x00000058150a7220 */ /* 0x020fe20000400000 */
[----:B------:R-:W-:Y:S01]  /*3370*/  ISETP.GT.AND P1, PT, R0, 0x8, P1 ;  /* 0x000000080000780c */ /* 0x000fe20000f24270 */
[----:B------:R-:W-:Y:S02]  /*3380*/  BSSY B1, `(.L_x_69) ;  /* 0x0000005000017945 */ /* 0x000fe40003800000 */
[----:B------:R-:W-:-:S05]  /*3390*/  FFMA R41, R41, R23, R10 ;  /* 0x0000001729297223 */ /* 0x000fca000000000a */
[----:B------:R0:W-:Y:S05]  /*33a0*/  @P0 STG.E desc[UR54][R6.64+0x84], R41 ;  /* 0x0000842906000986 */ /* 0x0001ea000c101936 */
[----:B------:R-:W-:Y:S05]  /*33b0*/  @!P1 BRA `(.L_x_70) ;  /* 0x0000000000049947 */ /* 0x000fea0003800000 */
[----:B------:R0:W5:Y:S02]  /*33c0*/  LDG.E.LTC128B R21, desc[UR54][R4.64+0x80] ;  /* 0x0000803604157981 */ /* 0x000164000c1e1920 */
.L_x_70:
[----:B------:R-:W-:Y:S05]  /*33d0*/  BSYNC B1 ;  /* 0x0000000000017941 */ /* 0x000fea0003800000 */
.L_x_69:
        /* <DEDUP_REMOVED lines=8> */
.L_x_72:
[----:B------:R-:W-:Y:S05]  /*3460*/  BSYNC B1 ;  /* 0x0000000000017941 */ /* 0x000fea0003800000 */
.L_x_71:
        /* <DEDUP_REMOVED lines=8> */
.L_x_74:
[----:B------:R-:W-:Y:S05]  /*34f0*/  BSYNC B1 ;  /* 0x0000000000017941 */ /* 0x000fea0003800000 */
.L_x_73:
[----:B0----5:R-:W-:Y:S01]  /*3500*/  FMUL R11, R21, R88 ;  /* 0x00000058150b7220 */ /* 0x021fe20000400000 */
[----:B------:R-:W-:Y:S01]  /*3510*/  ISETP.GT.AND P2, PT, R0, RZ, P1 ;  /* 0x000000ff0000720c */ /* 0x000fe20000f44270 */
[----:B------:R-:W-:Y:S02]  /*3520*/  BSSY B1, `(.L_x_75) ;  /* 0x0000005000017945 */ /* 0x000fe40003800000 */
[----:B------:R-:W-:-:S05]  /*3530*/  FFMA R11, R44, R23, R11 ;  /* 0x000000172c0b7223 */ /* 0x000fca000000000b */
[----:B------:R0:W-:Y:S05]  /*3540*/  @P3 STG.E desc[UR54][R6.64+0xa0], R11 ;  /* 0x0000a00b06003986 */ /* 0x0001ea000c101936 */
[----:B------:R-:W-:Y:S05]  /*3550*/  @!P2 BRA `(.L_x_76) ;  /* 0x000000000004a947 */ /* 0x000fea0003800000 */
[----:B------:R0:W5:Y:S02]  /*3560*/  LDG.E.LTC128B R21, desc[UR54][R2.64+0xa4] ;  /* 0x0000a43602157981 */ /* 0x000164000c1e1920 */
.L_x_76:
[----:B------:R-:W-:Y:S05]  /*3570*/  BSYNC B1 ;  /* 0x0000000000017941 */ /* 0x000fea0003800000 */
.L_x_75:
[----:B-----5:R-:W-:Y:S01]  /*3580*/  FMUL R10, R21, R88 ;  /* 0x00000058150a7220 */ /* 0x020fe20000400000 */
[----:B------:R-:W-:Y:S01]  /*3590*/  ISETP.GT.AND P0, PT, R0, 0x8, P0 ;  /* 0x000000080000780c */ /* 0x000fe20000704270 */
[----:B------:R-:W-:Y:S02]  /*35a0*/  BSSY B1, `(.L_x_77) ;  /* 0x0000005000017945 */ /* 0x000fe40003800000 */
[----:B------:R-:W-:-:S05]  /*35b0*/  FFMA R45, R45, R23, R10 ;  /* 0x000000172d2d7223 */ /* 0x000fca000000000a */
[----:B------:R0:W-:Y:S05]  /*35c0*/  @P2 STG.E desc[UR54][R6.64+0xa4], R45 ;  /* 0x0000a42d06002986 */ /* 0x0001ea000c101936 */
[----:B------:R-:W-:Y:S05]  /*35d0*/  @!P0 BRA `(.L_x_78) ;  /* 0x0000000000048947 */ /* 0x000fea0003800000 */
[----:B------:R0:W5:Y:S02]  /*35e0*/  LDG.E.LTC128B R21, desc[UR54][R4.64+0xa0] ;  /* 0x0000a03604157981 */ /* 0x000164000c1e1920 */
.L_x_78:
[----:B------:R-:W-:Y:S05]  /*35f0*/  BSYNC B1 ;  /* 0x0000000000017941 */ /* 0x000fea0003800000 */
.L_x_77:
        /* <DEDUP_REMOVED lines=8> */
.L_x_80:
[----:B------:R-:W-:Y:S05]  /*3680*/  BSYNC B1 ;  /* 0x0000000000017941 */ /* 0x000fea0003800000 */
.L_x_79:
        /* <DEDUP_REMOVED lines=8> */
.L_x_82:
[----:B------:R-:W-:Y:S05]  /*3710*/  BSYNC B1 ;  /* 0x0000000000017941 */ /* 0x000fea0003800000 */
.L_x_81:
[----:B0----5:R-:W-:Y:S01]  /*3720*/  FMUL R11, R21, R88 ;  /* 0x00000058150b7220 */ /* 0x021fe20000400000 */
[----:B------:R-:W-:Y:S01]  /*3730*/  ISETP.GT.AND P1, PT, R0, RZ, P0 ;  /* 0x000000ff0000720c */ /* 0x000fe20000724270 */
[----:B------:R-:W-:Y:S02]  /*3740*/  BSSY B1, `(.L_x_83) ;  /* 0x0000005000017945 */ /* 0x000fe40003800000 */
[----:B------:R-:W-:-:S05]  /*3750*/  FFMA R11, R48, R23, R11 ;  /* 0x00000017300b7223 */ /* 0x000fca000000000b */
[----:B------:R0:W-:Y:S05]  /*3760*/  @P3 STG.E desc[UR54][R6.64+0xc0], R11 ;  /* 0x0000c00b06003986 */ /* 0x0001ea000c101936 */
[----:B------:R-:W-:Y:S05]  /*3770*/  @!P1 BRA `(.L_x_84) ;  /* 0x0000000000049947 */ /* 0x000fea0003800000 */
[----:B------:R0:W5:Y:S02]  /*3780*/  LDG.E.LTC128B R21, desc[UR54][R2.64+0xc4] ;  /* 0x0000c43602157981 */ /* 0x000164000c1e1920 */
.L_x_84:
[----:B------:R-:W-:Y:S05]  /*3790*/  BSYNC B1 ;  /* 0x0000000000017941 */ /* 0x000fea0003800000 */
.L_x_83:
[----:B-----5:R-:W-:Y:S01]  /*37a0*/  FMUL R10, R21, R88 ;  /* 0x00000058150a7220 */ /* 0x020fe20000400000 */
[----:B------:R-:W-:Y:S01]  /*37b0*/  ISETP.GT.AND P2, PT, R0, 0x8, P2 ;  /* 0x000000080000780c */ /* 0x000fe20001744270 */
[----:B------:R-:W-:Y:S02]  /*37c0*/  BSSY B1, `(.L_x_85) ;  /* 0x0000005000017945 */ /* 0x000fe40003800000 */
[----:B------:R-:W-:-:S05]  /*37d0*/  FFMA R49, R49, R23, R10 ;  /* 0x0000001731317223 */ /* 0x000fca000000000a */
[----:B------:R0:W-:Y:S05]  /*37e0*/  @P1 STG.E desc[UR54][R6.64+0xc4], R49 ;  /* 0x0000c43106001986 */ /* 0x0001ea000c101936 */
[----:B------:R-:W-:Y:S05]  /*37f0*/  @!P2 BRA `(.L_x_86) ;  /* 0x000000000004a947 */ /* 0x000fea0003800000 */
[----:B------:R0:W5:Y:S02]  /*3800*/  LDG.E.LTC128B R21, desc[UR54][R4.64+0xc0] ;  /* 0x0000c03604157981 */ /* 0x000164000c1e1920 */
.L_x_86:
[----:B------:R-:W-:Y:S05]  /*3810*/  BSYNC B1 ;  /* 0x0000000000017941 */ /* 0x000fea0003800000 */
.L_x_85:
        /* <DEDUP_REMOVED lines=8> */
.L_x_88:
[----:B------:R-:W-:Y:S05]  /*38a0*/  BSYNC B1 ;  /* 0x0000000000017941 */ /* 0x000fea0003800000 */
.L_x_87:
        /* <DEDUP_REMOVED lines=8> */
.L_x_90:
[----:B------:R-:W-:Y:S05]  /*3930*/  BSYNC B1 ;  /* 0x0000000000017941 */ /* 0x000fea0003800000 */
.L_x_89:
[----:B0----5:R-:W-:Y:S01]  /*3940*/  FMUL R11, R21, R88 ;  /* 0x00000058150b7220 */ /* 0x021fe20000400000 */
[----:B------:R-:W-:Y:S01]  /*3950*/  ISETP.GT.AND P0, PT, R0, RZ, P2 ;  /* 0x000000ff0000720c */ /* 0x000fe20001704270 */
[----:B------:R-:W-:Y:S02]  /*3960*/  BSSY B1, `(.L_x_91) ;  /* 0x0000005000017945 */ /* 0x000fe40003800000 */
[----:B------:R-:W-:-:S05]  /*3970*/  FFMA R11, R52, R23, R11 ;  /* 0x00000017340b7223 */ /* 0x000fca000000000b */
[----:B------:R0:W-:Y:S05]  /*3980*/  @P3 STG.E desc[UR54][R6.64+0xe0], R11 ;  /* 0x0000e00b06003986 */ /* 0x0001ea000c101936 */
[----:B------:R-:W-:Y:S05]  /*3990*/  @!P0 BRA `(.L_x_92) ;  /* 0x0000000000048947 */ /* 0x000fea0003800000 */
[----:B------:R0:W5:Y:S02]  /*39a0*/  LDG.E.LTC128B R21, desc[UR54][R2.64+0xe4] ;  /* 0x0000e43602157981 */ /* 0x000164000c1e1920 */
.L_x_92:
[----:B------:R-:W-:Y:S05]  /*39b0*/  BSYNC B1 ;  /* 0x0000000000017941 */ /* 0x000fea0003800000 */
.L_x_91:
[----:B-----5:R-:W-:Y:S01]  /*39c0*/  FMUL R10, R21, R88 ;  /* 0x00000058150a7220 */ /* 0x020fe20000400000 */
[----:B------:R-:W-:Y:S01]  /*39d0*/  ISETP.GT.AND P1, PT, R0, 0x8, P1 ;  /* 0x000000080000780c */ /* 0x000fe20000f24270 */
[----:B------:R-:W-:Y:S02]  /*39e0*/  BSSY B1, `(.L_x_93) ;  /* 0x0000005000017945 */ /* 0x000fe40003800000 */
[----:B------:R-:W-:-:S05]  /*39f0*/  FFMA R53, R53, R23, R10 ;  /* 0x0000001735357223 */ /* 0x000fca000000000a */
[----:B------:R0:W-:Y:S05]  /*3a00*/  @P0 STG.E desc[UR54][R6.64+0xe4], R53 ;  /* 0x0000e43506000986 */ /* 0x0001ea000c101936 */
[----:B------:R-:W-:Y:S05]  /*3a10*/  @!P1 BRA `(.L_x_94) ;  /* 0x0000000000049947 */ /* 0x000fea0003800000 */
[----:B------:R0:W5:Y:S02]  /*3a20*/  LDG.E.LTC128B R21, desc[UR54][R4.64+0xe0] ;  /* 0x0000e03604157981 */ /* 0x000164000c1e1920 */
.L_x_94:
[----:B------:R-:W-:Y:S05]  /*3a30*/  BSYNC B1 ;  /* 0x0000000000017941 */ /* 0x000fea0003800000 */
.L_x_93:
        /* <DEDUP_REMOVED lines=8> */
.L_x_96:
[----:B------:R-:W-:Y:S05]  /*3ac0*/  BSYNC B1 ;  /* 0x0000000000017941 */ /* 0x000fea0003800000 */
.L_x_95:
        /* <DEDUP_REMOVED lines=8> */
.L_x_98:
[----:B------:R-:W-:Y:S05]  /*3b50*/  BSYNC B1 ;  /* 0x0000000000017941 */ /* 0x000fea0003800000 */
.L_x_97:
[----:B0----5:R-:W-:Y:S01]  /*3b60*/  FMUL R11, R21, R88 ;  /* 0x00000058150b7220 */ /* 0x021fe20000400000 */
[----:B------:R-:W-:Y:S01]  /*3b70*/  ISETP.GT.AND P2, PT, R0, RZ, P1 ;  /* 0x000000ff0000720c */ /* 0x000fe20000f44270 */
[----:B------:R-:W-:Y:S02]  /*3b80*/  BSSY B1, `(.L_x_99) ;  /* 0x0000005000017945 */ /* 0x000fe40003800000 */
[----:B------:R-:W-:-:S05]  /*3b90*/  FFMA R11, R56, R23, R11 ;  /* 0x00000017380b7223 */ /* 0x000fca000000000b */
[----:B------:R0:W-:Y:S05]  /*3ba0*/  @P3 STG.E desc[UR54][R6.64+0x100], R11 ;  /* 0x0001000b06003986 */ /* 0x0001ea000c101936 */
[----:B------:R-:W-:Y:S05]  /*3bb0*/  @!P2 BRA `(.L_x_100) ;  /* 0x000000000004a947 */ /* 0x000fea0003800000 */
[----:B------:R0:W5:Y:S02]  /*3bc0*/  LDG.E.LTC128B R21, desc[UR54][R2.64+0x104] ;  /* 0x0001043602157981 */ /* 0x000164000c1e1920 */
.L_x_100:
[----:B------:R-:W-:Y:S05]  /*3bd0*/  BSYNC B1 ;  /* 0x0000000000017941 */ /* 0x000fea0003800000 */
.L_x_99:
[----:B-----5:R-:W-:Y:S01]  /*3be0*/  FMUL R10, R21, R88 ;  /* 0x00000058150a7220 */ /* 0x020fe20000400000 */
[----:B------:R-:W-:Y:S01]  /*3bf0*/  ISETP.GT.AND P0, PT, R0, 0x8, P0 ;  /* 0x000000080000780c */ /* 0x000fe20000704270 */
[----:B------:R-:W-:Y:S02]  /*3c00*/  BSSY B1, `(.L_x_101) ;  /* 0x0000005000017945 */ /* 0x000fe40003800000 */
[----:B------:R-:W-:-:S05]  /*3c10*/  FFMA R57, R57, R23, R10 ;  /* 0x0000001739397223 */ /* 0x000fca000000000a */
[----:B------:R0:W-:Y:S05]  /*3c20*/  @P2 STG.E desc[UR54][R6.64+0x104], R57 ;  /* 0x0001043906002986 */ /* 0x0001ea000c101936 */
[----:B------:R-:W-:Y:S05]  /*3c30*/  @!P0 BRA `(.L_x_102) ;  /* 0x0000000000048947 */ /* 0x000fea0003800000 */
[----:B------:R0:W5:Y:S02]  /*3c40*/  LDG.E.LTC128B R21, desc[UR54][R4.64+0x100] ;  /* 0x0001003604157981 */ /* 0x000164000c1e1920 */
.L_x_102:
[----:B------:R-:W-:Y:S05]  /*3c50*/  BSYNC B1 ;  /* 0x0000000000017941 */ /* 0x000fea0003800000 */
.L_x_101:
        /* <DEDUP_REMOVED lines=8> */
.L_x_104:
[----:B------:R-:W-:Y:S05]  /*3ce0*/  BSYNC B1 ;  /* 0x0000000000017941 */ /* 0x000fea0003800000 */
.L_x_103:
        /* <DEDUP_REMOVED lines=8> */
.L_x_106:
[----:B------:R-:W-:Y:S05]  /*3d70*/  BSYNC B1 ;  /* 0x0000000000017941 */ /* 0x000fea0003800000 */
.L_x_105:
[----:B0----5:R-:W-:Y:S01]  /*3d80*/  FMUL R11, R21, R88 ;  /* 0x00000058150b7220 */ /* 0x021fe20000400000 */
[----:B------:R-:W-:Y:S01]  /*3d90*/  ISETP.GT.AND P1, PT, R0, RZ, P0 ;  /* 0x000000ff0000720c */ /* 0x000fe20000724270 */
[----:B------:R-:W-:Y:S02]  /*3da0*/  BSSY B1, `(.L_x_107) ;  /* 0x0000005000017945 */ /* 0x000fe40003800000 */
[----:B------:R-:W-:-:S05]  /*3db0*/  FFMA R11, R60, R23, R11 ;  /* 0x000000173c0b7223 */ /* 0x000fca000000000b */
[----:B------:R0:W-:Y:S05]  /*3dc0*/  @P3 STG.E desc[UR54][R6.64+0x120], R11 ;  /* 0x0001200b06003986 */ /* 0x0001ea000c101936 */
[----:B------:R-:W-:Y:S05]  /*3dd0*/  @!P1 BRA `(.L_x_108) ;  /* 0x0000000000049947 */ /* 0x000fea0003800000 */
[----:B------:R0:W5:Y:S02]  /*3de0*/  LDG.E.LTC128B R21, desc[UR54][R2.64+0x124] ;  /* 0x0001243602157981 */ /* 0x000164000c1e1920 */
.L_x_108:
[----:B------:R-:W-:Y:S05]  /*3df0*/  BSYNC B1 ;  /* 0x0000000000017941 */ /* 0x000fea0003800000 */
.L_x_107:
[----:B-----5:R-:W-:Y:S01]  /*3e00*/  FMUL R10, R21, R88 ;  /* 0x00000058150a7220 */ /* 0x020fe20000400000 */
[----:B------:R-:W-:Y:S01]  /*3e10*/  ISETP.GT.AND P2, PT, R0, 0x8, P2 ;  /* 0x000000080000780c */ /* 0x000fe20001744270 */
[----:B------:R-:W-:Y:S02]  /*3e20*/  BSSY B1, `(.L_x_109) ;  /* 0x0000005000017945 */ /* 0x000fe40003800000 */
[----:B------:R-:W-:-:S05]  /*3e30*/  FFMA R61, R61, R23, R10 ;  /* 0x000000173d3d7223 */ /* 0x000fca000000000a */
[----:B------:R0:W-:Y:S05]  /*3e40*/  @P1 STG.E desc[UR54][R6.64+0x124], R61 ;  /* 0x0001243d06001986 */ /* 0x0001ea000c101936 */
[----:B------:R-:W-:Y:S05]  /*3e50*/  @!P2 BRA `(.L_x_110) ;  /* 0x000000000004a947 */ /* 0x000fea0003800000 */
[----:B------:R0:W5:Y:S02]  /*3e60*/  LDG.E.LTC128B R21, desc[UR54][R4.64+0x120] ;  /* 0x0001203604157981 */ /* 0x000164000c1e1920 */
.L_x_110:
[----:B------:R-:W-:Y:S05]  /*3e70*/  BSYNC B1 ;  /* 0x0000000000017941 */ /* 0x000fea0003800000 */
.L_x_109:
        /* <DEDUP_REMOVED lines=8> */
.L_x_112:
[----:B------:R-:W-:Y:S05]  /*3f00*/  BSYNC B1 ;  /* 0x0000000000017941 */ /* 0x000fea0003800000 */
.L_x_111:
        /* <DEDUP_REMOVED lines=8> */
.L_x_114:
[----:B------:R-:W-:Y:S05]  /*3f90*/  BSYNC B1 ;  /* 0x0000000000017941 */ /* 0x000fea0003800000 */
.L_x_113:
[----:B0----5:R-:W-:Y:S01]  /*3fa0*/  FMUL R11, R21, R88 ;  /* 0x00000058150b7220 */ /* 0x021fe20000400000 */
[----:B------:R-:W-:Y:S01]  /*3fb0*/  ISETP.GT.AND P0, PT, R0, RZ, P2 ;  /* 0x000000ff0000720c */ /* 0x000fe20001704270 */
[----:B------:R-:W-:Y:S02]  /*3fc0*/  BSSY B1, `(.L_x_115) ;  /* 0x0000005000017945 */ /* 0x000fe40003800000 */
[----:B------:R-:W-:-:S05]  /*3fd0*/  FFMA R11, R64, R23, R11 ;  /* 0x00000017400b7223 */ /* 0x000fca000000000b */
[----:B------:R0:W-:Y:S05]  /*3fe0*/  @P3 STG.E desc[UR54][R6.64+0x140], R11 ;  /* 0x0001400b06003986 */ /* 0x0001ea000c101936 */
[----:B------:R-:W-:Y:S05]  /*3ff0*/  @!P0 BRA `(.L_x_116) ;  /* 0x0000000000048947 */ /* 0x000fea0003800000 */
[----:B------:R0:W5:Y:S02]  /*4000*/  LDG.E.LTC128B R21, desc[UR54][R2.64+0x144] ;  /* 0x0001443602157981 */ /* 0x000164000c1e1920 */
.L_x_116:
[----:B------:R-:W-:Y:S05]  /*4010*/  BSYNC B1 ;  /* 0x0000000000017941 */ /* 0x000fea0003800000 */
.L_x_115:
[----:B-----5:R-:W-:Y:S01]  /*4020*/  FMUL R10, R21, R88 ;  /* 0x00000058150a7220 */ /* 0x020fe20000400000 */
[----:B------:R-:W-:Y:S01]  /*4030*/  ISETP.GT.AND P1, PT, R0, 0x8, P1 ;  /* 0x000000080000780c */ /* 0x000fe20000f24270 */
[----:B------:R-:W-:Y:S02]  /*4040*/  BSSY B1, `(.L_x_117) ;  /* 0x0000005000017945 */ /* 0x000fe40003800000 */
[----:B------:R-:W-:-:S05]  /*4050*/  FFMA R65, R65, R23, R10 ;  /* 0x0000001741417223 */ /* 0x000fca000000000a */
[----:B------:R0:W-:Y:S05]  /*4060*/  @P0 STG.E desc[UR54][R6.64+0x144], R65 ;  /* 0x0001444106000986 */ /* 0x0001ea000c101936 */
[----:B------:R-:W-:Y:S05]  /*4070*/  @!P1 BRA `(.L_x_118) ;  /* 0x0000000000049947 */ /* 0x000fea0003800000 */
[----:B------:R0:W5:Y:S02]  /*4080*/  LDG.E.LTC128B R21, desc[UR54][R4.64+0x140] ;  /* 0x0001403604157981 */ /* 0x000164000c1e1920 */
.L_x_118:
[----:B------:R-:W-:Y:S05]  /*4090*/  BSYNC B1 ;  /* 0x0000000000017941 */ /* 0x000fea0003800000 */
.L_x_117:
        /* <DEDUP_REMOVED lines=8> */
.L_x_120:
[----:B------:R-:W-:Y:S05]  /*4120*/  BSYNC B1 ;  /* 0x0000000000017941 */ /* 0x000fea0003800000 */
.L_x_119:
        /* <DEDUP_REMOVED lines=8> */
.L_x_122:
[----:B------:R-:W-:Y:S05]  /*41b0*/  BSYNC B1 ;  /* 0x0000000000017941 */ /* 0x000fea0003800000 */
.L_x_121:
[----:B0----5:R-:W-:Y:S01]  /*41c0*/  FMUL R11, R21, R88 ;  /* 0x00000058150b7220 */ /* 0x021fe20000400000 */
[----:B------:R-:W-:Y:S01]  /*41d0*/  ISETP.GT.AND P2, PT, R0, RZ, P1 ;  /* 0x000000ff0000720c */ /* 0x000fe20000f44270 */
[----:B------:R-:W-:Y:S02]  /*41e0*/  BSSY B1, `(.L_x_123) ;  /* 0x0000005000017945 */ /* 0x000fe40003800000 */
[----:B------:R-:W-:-:S05]  /*41f0*/  FFMA R11, R68, R23, R11 ;  /* 0x00000017440b7223 */ /* 0x000fca000000000b */
[----:B------:R0:W-:Y:S05]  /*4200*/  @P3 STG.E desc[UR54][R6.64+0x160], R11 ;  /* 0x0001600b06003986 */ /* 0x0001ea000c101936 */
[----:B------:R-:W-:Y:S05]  /*4210*/  @!P2 BRA `(.L_x_124) ;  /* 0x000000000004a947 */ /* 0x000fea0003800000 */
[----:B------:R0:W5:Y:S02]  /*4220*/  LDG.E.LTC128B R21, desc[UR54][R2.64+0x164] ;  /* 0x0001643602157981 */ /* 0x000164000c1e1920 */
.L_x_124:
[----:B------:R-:W-:Y:S05]  /*4230*/  BSYNC B1 ;  /* 0x0000000000017941 */ /* 0x000fea0003800000 */
.L_x_123:
[----:B-----5:R-:W-:Y:S01]  /*4240*/  FMUL R10, R21, R88 ;  /* 0x00000058150a7220 */ /* 0x020fe20000400000 */
[----:B------:R-:W-:Y:S01]  /*4250*/  ISETP.GT.AND P0, PT, R0, 0x8, P0 ;  /* 0x000000080000780c */ /* 0x000fe20000704270 */
[----:B------:R-:W-:Y:S02]  /*4260*/  BSSY B1, `(.L_x_125) ;  /* 0x0000005000017945 */ /* 0x000fe40003800000 */
[----:B------:R-:W-:-:S05]  /*4270*/  FFMA R69, R69, R23, R10 ;  /* 0x0000001745457223 */ /* 0x000fca000000000a */
[----:B------:R0:W-:Y:S05]  /*4280*/  @P2 STG.E desc[UR54][R6.64+0x164], R69 ;  /* 0x0001644506002986 */ /* 0x0001ea000c101936 */
[----:B------:R-:W-:Y:S05]  /*4290*/  @!P0 BRA `(.L_x_126) ;  /* 0x0000000000048947 */ /* 0x000fea0003800000 */
[----:B------:R0:W5:Y:S02]  /*42a0*/  LDG.E.LTC128B R21, desc[UR54][R4.64+0x160] ;  /* 0x0001603604157981 */ /* 0x000164000c1e1920 */
.L_x_126:
[----:B------:R-:W-:Y:S05]  /*42b0*/  BSYNC B1 ;  /* 0x0000000000017941 */ /* 0x000fea0003800000 */
.L_x_125:
        /* <DEDUP_REMOVED lines=8> */
.L_x_128:
[----:B------:R-:W-:Y:S05]  /*4340*/  BSYNC B1 ;  /* 0x0000000000017941 */ /* 0x000fea0003800000 */
.L_x_127:
        /* <DEDUP_REMOVED lines=8> */
.L_x_130:
[----:B------:R-:W-:Y:S05]  /*43d0*/  BSYNC B1 ;  /* 0x0000000000017941 */ /* 0x000fea0003800000 */
.L_x_129:
[----:B0----5:R-:W-:Y:S01]  /*43e0*/  FMUL R11, R21, R88 ;  /* 0x00000058150b7220 */ /* 0x021fe20000400000 */
[----:B------:R-:W-:Y:S01]  /*43f0*/  ISETP.GT.AND P1, PT, R0, RZ, P0 ;  /* 0x000000ff0000720c */ /* 0x000fe20000724270 */
[----:B------:R-:W-:Y:S02]  /*4400*/  BSSY B1, `(.L_x_131) ;  /* 0x0000005000017945 */ /* 0x000fe40003800000 */
[----:B------:R-:W-:-:S05]  /*4410*/  FFMA R11, R72, R23, R11 ;  /* 0x00000017480b7223 */ /* 0x000fca000000000b */
[----:B------:R0:W-:Y:S05]  /*4420*/  @P3 STG.E desc[UR54][R6.64+0x180], R11 ;  /* 0x0001800b06003986 */ /* 0x0001ea000c101936 */
[----:B------:R-:W-:Y:S05]  /*4430*/  @!P1 BRA `(.L_x_132) ;  /* 0x0000000000049947 */ /* 0x000fea0003800000 */
[----:B------:R0:W5:Y:S02]  /*4440*/  LDG.E.LTC128B R21, desc[UR54][R2.64+0x184] ;  /* 0x0001843602157981 */ /* 0x000164000c1e1920 */
.L_x_132:
[----:B------:R-:W-:Y:S05]  /*4450*/  BSYNC B1 ;  /* 0x0000000000017941 */ /* 0x000fea0003800000 */
.L_x_131:
[----:B-----5:R-:W-:Y:S01]  /*4460*/  FMUL R10, R21, R88 ;  /* 0x00000058150a7220 */ /* 0x020fe20000400000 */
[----:B------:R-:W-:Y:S01]  /*4470*/  ISETP.GT.AND P2, PT, R0, 0x8, P2 ;  /* 0x000000080000780c */ /* 0x000fe20001744270 */
[----:B------:R-:W-:Y:S02]  /*4480*/  BSSY B1, `(.L_x_133) ;  /* 0x0000005000017945 */ /* 0x000fe40003800000 */
[----:B------:R-:W-:-:S05]  /*4490*/  FFMA R73, R73, R23, R10 ;  /* 0x0000001749497223 */ /* 0x000fca000000000a */
[----:B------:R0:W-:Y:S05]  /*44a0*/  @P1 STG.E desc[UR54][R6.64+0x184], R73 ;  /* 0x0001844906001986 */ /* 0x0001ea000c101936 */
[----:B------:R-:W-:Y:S05]  /*44b0*/  @!P2 BRA `(.L_x_134) ;  /* 0x000000000004a947 */ /* 0x000fea0003800000 */
[----:B------:R0:W5:Y:S02]  /*44c0*/  LDG.E.LTC128B R21, desc[UR54][R4.64+0x180] ;  /* 0x0001803604157981 */ /* 0x000164000c1e1920 */
.L_x_134:
[----:B------:R-:W-:Y:S05]  /*44d0*/  BSYNC B1 ;  /* 0x0000000000017941 */ /* 0x000fea0003800000 */
.L_x_133:
        /* <DEDUP_REMOVED lines=8> */
.L_x_136:
[----:B------:R-:W-:Y:S05]  /*4560*/  BSYNC B1 ;  /* 0x0000000000017941 */ /* 0x000fea0003800000 */
.L_x_135:
        /* <DEDUP_REMOVED lines=8> */
.L_x_138:
[----:B------:R-:W-:Y:S05]  /*45f0*/  BSYNC B1 ;  /* 0x0000000000017941 */ /* 0x000fea0003800000 */
.L_x_137:
[----:B0----5:R-:W-:Y:S01]  /*4600*/  FMUL R11, R21, R88 ;  /* 0x00000058150b7220 */ /* 0x021fe20000400000 */
[----:B------:R-:W-:Y:S01]  /*4610*/  ISETP.GT.AND P0, PT, R0, RZ, P2 ;  /* 0x000000ff0000720c */ /* 0x000fe20001704270 */
[----:B------:R-:W-:Y:S02]  /*4620*/  BSSY B1, `(.L_x_139) ;  /* 0x0000005000017945 */ /* 0x000fe40003800000 */
[----:B------:R-:W-:-:S05]  /*4630*/  FFMA R11, R76, R23, R11 ;  /* 0x000000174c0b7223 */ /* 0x000fca000000000b */
[----:B------:R0:W-:Y:S05]  /*4640*/  @P3 STG.E desc[UR54][R6.64+0x1a0], R11 ;  /* 0x0001a00b06003986 */ /* 0x0001ea000c101936 */
[----:B------:R-:W-:Y:S05]  /*4650*/  @!P0 BRA `(.L_x_140) ;  /* 0x0000000000048947 */ /* 0x000fea0003800000 */
[----:B------:R0:W5:Y:S02]  /*4660*/  LDG.E.LTC128B R21, desc[UR54][R2.64+0x1a4] ;  /* 0x0001a43602157981 */ /* 0x000164000c1e1920 */
.L_x_140:
[----:B------:R-:W-:Y:S05]  /*4670*/  BSYNC B1 ;  /* 0x0000000000017941 */ /* 0x000fea0003800000 */
.L_x_139:
[----:B-----5:R-:W-:Y:S01]  /*4680*/  FMUL R10, R21, R88 ;  /* 0x00000058150a7220 */ /* 0x020fe20000400000 */
[----:B------:R-:W-:Y:S01]  /*4690*/  ISETP.GT.AND P1, PT, R0, 0x8, P1 ;  /* 0x000000080000780c */ /* 0x000fe20000f24270 */
[----:B------:R-:W-:Y:S02]  /*46a0*/  BSSY B1, `(.L_x_141) ;  /* 0x0000005000017945 */ /* 0x000fe40003800000 */
[----:B------:R-:W-:-:S05]  /*46b0*/  FFMA R77, R77, R23, R10 ;  /* 0x000000174d4d7223 */ /* 0x000fca000000000a */
[----:B------:R0:W-:Y:S05]  /*46c0*/  @P0 STG.E desc[UR54][R6.64+0x1a4], R77 ;  /* 0x0001a44d06000986 */ /* 0x0001ea000c101936 */
[----:B------:R-:W-:Y:S05]  /*46d0*/  @!P1 BRA `(.L_x_142) ;  /* 0x0000000000049947 */ /* 0x000fea0003800000 */
[----:B------:R0:W5:Y:S02]  /*46e0*/  LDG.E.LTC128B R21, desc[UR54][R4.64+0x1a0] ;  /* 0x0001a03604157981 */ /* 0x000164000c1e1920 */
.L_x_142:
[----:B------:R-:W-:Y:S05]  /*46f0*/  BSYNC B1 ;  /* 0x0000000000017941 */ /* 0x000fea0003800000 */
.L_x_141:
        /* <DEDUP_REMOVED lines=8> */
.L_x_144:
[----:B------:R-:W-:Y:S05]  /*4780*/  BSYNC B1 ;  /* 0x0000000000017941 */ /* 0x000fea0003800000 */
.L_x_143:
        /* <DEDUP_REMOVED lines=8> */
.L_x_146:
[----:B------:R-:W-:Y:S05]  /*4810*/  BSYNC B1 ;  /* 0x0000000000017941 */ /* 0x000fea0003800000 */
.L_x_145:
[----:B0----5:R-:W-:Y:S01]  /*4820*/  FMUL R11, R21, R88 ;  /* 0x00000058150b7220 */ /* 0x021fe20000400000 */
[----:B------:R-:W-:Y:S01]  /*4830*/  ISETP.GT.AND P2, PT, R0, RZ, P1 ;  /* 0x000000ff0000720c */ /* 0x000fe20000f44270 */
[----:B------:R-:W-:Y:S02]  /*4840*/  BSSY B1, `(.L_x_147) ;  /* 0x0000005000017945 */ /* 0x000fe40003800000 */
[----:B------:R-:W-:-:S05]  /*4850*/  FFMA R11, R80, R23, R11 ;  /* 0x00000017500b7223 */ /* 0x000fca000000000b */
[----:B------:R0:W-:Y:S05]  /*4860*/  @P3 STG.E desc[UR54][R6.64+0x1c0], R11 ;  /* 0x0001c00b06003986 */ /* 0x0001ea000c101936 */
[----:B------:R-:W-:Y:S05]  /*4870*/  @!P2 BRA `(.L_x_148) ;  /* 0x000000000004a947 */ /* 0x000fea0003800000 */
[----:B------:R0:W5:Y:S02]  /*4880*/  LDG.E.LTC128B R21, desc[UR54][R2.64+0x1c4] ;  /* 0x0001c43602157981 */ /* 0x000164000c1e1920 */
.L_x_148:
[----:B------:R-:W-:Y:S05]  /*4890*/  BSYNC B1 ;  /* 0x0000000000017941 */ /* 0x000fea0003800000 */
.L_x_147:
[----:B-----5:R-:W-:Y:S01]  /*48a0*/  FMUL R10, R21, R88 ;  /* 0x00000058150a7220 */ /* 0x020fe20000400000 */
[----:B------:R-:W-:Y:S01]  /*48b0*/  ISETP.GT.AND P0, PT, R0, 0x8, P0 ;  /* 0x000000080000780c */ /* 0x000fe20000704270 */
[----:B------:R-:W-:Y:S02]  /*48c0*/  BSSY B1, `(.L_x_149) ;  /* 0x0000005000017945 */ /* 0x000fe40003800000 */
[----:B------:R-:W-:-:S05]  /*48d0*/  FFMA R81, R81, R23, R10 ;  /* 0x0000001751517223 */ /* 0x000fca000000000a */
[----:B------:R0:W-:Y:S05]  /*48e0*/  @P2 STG.E desc[UR54][R6.64+0x1c4], R81 ;  /* 0x0001c45106002986 */ /* 0x0001ea000c101936 */
[----:B------:R-:W-:Y:S05]  /*48f0*/  @!P0 BRA `(.L_x_150) ;  /* 0x0000000000048947 */ /* 0x000fea0003800000 */
[----:B------:R0:W5:Y:S02]  /*4900*/  LDG.E.LTC128B R21, desc[UR54][R4.64+0x1c0] ;  /* 0x0001c03604157981 */ /* 0x000164000c1e1920 */
.L_x_150:
[----:B------:R-:W-:Y:S05]  /*4910*/  BSYNC B1 ;  /* 0x0000000000017941 */ /* 0x000fea0003800000 */
.L_x_149:
        /* <DEDUP_REMOVED lines=8> */
.L_x_152:
[----:B------:R-:W-:Y:S05]  /*49a0*/  BSYNC B1 ;  /* 0x0000000000017941 */ /* 0x000fea0003800000 */
.L_x_151:
        /* <DEDUP_REMOVED lines=8> */
.L_x_154:
[----:B------:R-:W-:Y:S05]  /*4a30*/  BSYNC B1 ;  /* 0x0000000000017941 */ /* 0x000fea0003800000 */
.L_x_153:
[----:B0----5:R-:W-:Y:S01]  /*4a40*/  FMUL R11, R21, R88 ;  /* 0x00000058150b7220 */ /* 0x021fe20000400000 */
[----:B------:R-:W-:Y:S01]  /*4a50*/  ISETP.GT.AND P1, PT, R0, RZ, P0 ;  /* 0x000000ff0000720c */ /* 0x000fe20000724270 */
[----:B------:R-:W-:Y:S02]  /*4a60*/  BSSY B1, `(.L_x_155) ;  /* 0x0000005000017945 */ /* 0x000fe40003800000 */
[----:B------:R-:W-:-:S05]  /*4a70*/  FFMA R11, R84, R23, R11 ;  /* 0x00000017540b7223 */ /* 0x000fca000000000b */
[----:B------:R0:W-:Y:S05]  /*4a80*/  @P3 STG.E desc[UR54][R6.64+0x1e0], R11 ;  /* 0x0001e00b06003986 */ /* 0x0001ea000c101936 */
[----:B------:R-:W-:Y:S05]  /*4a90*/  @!P1 BRA `(.L_x_156) ;  /* 0x0000000000049947 */ /* 0x000fea0003800000 */
[----:B------:R0:W5:Y:S02]  /*4aa0*/  LDG.E.LTC128B R21, desc[UR54][R2.64+0x1e4] ;  /* 0x0001e43602157981 */ /* 0x000164000c1e1920 */
.L_x_156:
[----:B------:R-:W-:Y:S05]  /*4ab0*/  BSYNC B1 ;  /* 0x0000000000017941 */ /* 0x000fea0003800000 */
.L_x_155:
[----:B0---45:R-:W-:Y:S01]  /*4ac0*/  FMUL R2, R21, R88 ;  /* 0x0000005815027220 */ /* 0x031fe20000400000 */
[----:B------:R-:W-:Y:S01]  /*4ad0*/  ISETP.GT.AND P2, PT, R0, 0x8, P2 ;  /* 0x000000080000780c */ /* 0x000fe20001744270 */
[----:B------:R-:W-:Y:S02]  /*4ae0*/  BSSY B1, `(.L_x_157) ;  /* 0x0000005000017945 */ /* 0x000fe40003800000 */
[----:B------:R-:W-:-:S05]  /*4af0*/  FFMA R85, R85, R23, R2 ;  /* 0x0000001755557223 */ /* 0x000fca0000000002 */
[----:B------:R0:W-:Y:S05]  /*4b00*/  @P1 STG.E desc[UR54][R6.64+0x1e4], R85 ;  /* 0x0001e45506001986 */ /* 0x0001ea000c101936 */
[----:B------:R-:W-:Y:S05]  /*4b10*/  @!P2 BRA `(.L_x_158) ;  /* 0x000000000004a947 */ /* 0x000fea0003800000 */
[----:B------:R4:W5:Y:S02]  /*4b20*/  LDG.E.LTC128B R21, desc[UR54][R4.64+0x1e0] ;  /* 0x0001e03604157981 */ /* 0x000964000c1e1920 */
.L_x_158:
[----:B------:R-:W-:Y:S05]  /*4b30*/  BSYNC B1 ;  /* 0x0000000000017941 */ /* 0x000fea0003800000 */
.L_x_157:
[----:B-----5:R-:W-:Y:S01]  /*4b40*/  FMUL R3, R21, R88 ;  /* 0x0000005815037220 */ /* 0x020fe20000400000 */
[----:B------:R-:W-:Y:S01]  /*4b50*/  @P2 IMAD.MOV.U32 R2, RZ, RZ, R8 ;  /* 0x000000ffff022224 */ /* 0x000fe200078e0008 */
[----:B------:R-:W-:Y:S01]  /*4b60*/  ISETP.GT.AND P0, PT, R0, 0x8, P0 ;  /* 0x000000080000780c */ /* 0x000fe20000704270 */
[----:B------:R-:W-:Y:S01]  /*4b70*/  BSSY B1, `(.L_x_159) ;  /* 0x0000006000017945 */ /* 0x000fe20003800000 */
[----:B01----:R-:W-:Y:S01]  /*4b80*/  FFMA R7, R86, R23, R3 ;  /* 0x0000001756077223 */ /* 0x003fe20000000003 */
[----:B------:R-:W-:-:S05]  /*4b90*/  @P2 IMAD.MOV.U32 R3, RZ, RZ, R9 ;  /* 0x000000ffff032224 */ /* 0x000fca00078e0009 */
[----:B------:R0:W-:Y:S05]  /*4ba0*/  @P2 STG.E desc[UR54][R2.64+0x1e0], R7 ;  /* 0x0001e00702002986 */ /* 0x0001ea000c101936 */
[----:B------:R-:W-:Y:S05]  /*4bb0*/  @!P0 BRA `(.L_x_160) ;  /* 0x0000000000048947 */ /* 0x000fea0003800000 */
[----:B------:R1:W5:Y:S02]  /*4bc0*/  LDG.E.LTC128B R21, desc[UR54][R4.64+0x1e4] ;  /* 0x0001e43604157981 */ /* 0x000364000c1e1920 */
.L_x_160:
[----:B------:R-:W-:Y:S05]  /*4bd0*/  BSYNC B1 ;  /* 0x0000000000017941 */ /* 0x000fea0003800000 */
.L_x_159:
[----:B-----5:R-:W-:-:S04]  /*4be0*/  FMUL R0, R21, R88 ;  /* 0x0000005815007220 */ /* 0x020fc80000400000 */
[----:B------:R-:W-:Y:S01]  /*4bf0*/  FFMA R87, R87, R23, R0 ;  /* 0x0000001757577223 */ /* 0x000fe20000000000 */
[----:B------:R-:W-:Y:S06]  /*4c00*/  @!P0 BRA `(.L_x_161) ;  /* 0x0000000c00a08947 */ /* 0x000fec0003800000 */
[----:B------:R0:W-:Y:S01]  /*4c10*/  STG.E desc[UR54][R8.64+0x1e4], R87 ;  /* 0x0001e45708007986 */ /* 0x0001e2000c101936 */
[----:B------:R-:W-:Y:S05]  /*4c20*/  BRA `(.L_x_161) ;  /* 0x0000000c00987947 */ /* 0x000fea0003800000 */
.L_x_36:
[----:B------:R-:W-:Y:S01]  /*4c30*/  ULDC.64 UR4, c[0x0][0x5c0] ;  /* 0x0001700000047ab9 */ /* 0x000fe20000000a00 */
[----:B------:R-:W-:Y:S01]  /*4c40*/  ISETP.GT.AND P0, PT, R18, 0x1, PT ;  /* 0x000000011200780c */ /* 0x000fe20003f04270 */
[-C--:B------:R-:W-:Y:S01]  /*4c50*/  FMUL R25, R25, R23.reuse ;  /* 0x0000001719197220 */ /* 0x080fe20000400000 */
[----:B------:R-:W-:Y:S01]  /*4c60*/  LEA R2, P4, R102, UR4, 0x2 ;  /* 0x0000000466027c11 */ /* 0x000fe2000f8810ff */
[-C--:B------:R-:W-:Y:S01]  /*4c70*/  FMUL R27, R27, R23.reuse ;  /* 0x000000171b1b7220 */ /* 0x080fe20000400000 */
[----:B------:R-:W-:Y:S01]  /*4c80*/  ISETP.GT.AND P2, PT, R0, RZ, P0 ;  /* 0x000000ff0000720c */ /* 0x000fe20000744270 */
[-C--:B------:R-:W-:Y:S01]  /*4c90*/  FMUL R9, R28, R23.reuse ;  /* 0x000000171c097220 */ /* 0x080fe20000400000 */
[----:B------:R-:W-:Y:S01]  /*4ca0*/  LEA.HI.X R3, R102, UR5, R7, 0x2, P4 ;  /* 0x0000000566037c11 */ /* 0x000fe2000a0f1407 */
[-C--:B------:R-:W-:Y:S01]  /*4cb0*/  FMUL R7, R24, R23.reuse ;  /* 0x0000001718077220 */ /* 0x080fe20000400000 */
[----:B------:R-:W-:Y:S01]  /*4cc0*/  ISETP.GT.AND P3, PT, R0, 0x8, P3 ;  /* 0x000000080000780c */ /* 0x000fe20001f64270 */
[-C--:B------:R-:W-:Y:S01]  /*4cd0*/  FMUL R29, R29, R23.reuse ;  /* 0x000000171d1d7220 */ /* 0x080fe20000400000 */
[----:B------:R-:W-:Y:S01]  /*4ce0*/  SHF.L.U64.HI R5, R94, 0x2, R89 ;  /* 0x000000025e057819 */ /* 0x000fe20000010259 */
[-C--:B------:R-:W-:Y:S01]  /*4cf0*/  FMUL R31, R31, R23.reuse ;  /* 0x000000171f1f7220 */ /* 0x080fe20000400000 */
[----:B------:R0:W-:Y:S01]  /*4d00*/  @P1 STG.E desc[UR54][R2.64], R7 ;  /* 0x0000000702001986 */ /* 0x0001e2000c101936 */
[----:B------:R-:W-:Y:S01]  /*4d10*/  ISETP.GT.AND P0, PT, R0, 0x8, P0 ;  /* 0x000000080000780c */ /* 0x000fe20000704270 */
[-C--:B------:R-:W-:Y:S01]  /*4d20*/  FMUL R33, R33, R23.reuse ;  /* 0x0000001721217220 */ /* 0x080fe20000400000 */
[----:B------:R-:W-:Y:S01]  /*4d30*/  LEA R4, P1, R94, R2, 0x2 ;  /* 0x000000025e047211 */ /* 0x000fe200078210ff */
[-C--:B------:R-:W-:Y:S01]  /*4d40*/  FMUL R35, R35, R23.reuse ;  /* 0x0000001723237220 */ /* 0x080fe20000400000 */
[C---:B------:R-:W-:Y:S01]  /*4d50*/  ISETP.GT.AND P5, PT, R18.reuse, 0x8, PT ;  /* 0x000000081200780c */ /* 0x040fe20003fa4270 */
[----:B------:R-:W-:Y:S01]  /*4d60*/  @P2 STG.E desc[UR54][R2.64+0x4], R25 ;  /* 0x0000041902002986 */ /* 0x000fe2000c101936 */
[----:B------:R-:W-:Y:S01]  /*4d70*/  ISETP.GT.AND P4, PT, R18, 0x9, PT ;  /* 0x000000091200780c */ /* 0x000fe20003f84270 */
[----:B------:R-:W-:Y:S01]  /*4d80*/  IMAD.X R5, R5, 0x1, R3, P1 ;  /* 0x0000000105057824 */ /* 0x000fe200008e0603 */
[C---:B------:R-:W-:Y:S01]  /*4d90*/  ISETP.GT.AND P2, PT, R0.reuse, RZ, P5 ;  /* 0x000000ff0000720c */ /* 0x040fe20002f44270 */
[-C--:B------:R-:W-:Y:S01]  /*4da0*/  FMUL R37, R37, R23.reuse ;  /* 0x0000001725257220 */ /* 0x080fe20000400000 */
[----:B------:R-:W-:Y:S01]  /*4db0*/  ISETP.GT.AND P1, PT, R0, RZ, P4 ;  /* 0x000000ff0000720c */ /* 0x000fe20002724270 */
[-C--:B0-----:R-:W-:Y:S01]  /*4dc0*/  FMUL R7, R26, R23.reuse ;  /* 0x000000171a077220 */ /* 0x081fe20000400000 */
[----:B------:R-:W-:Y:S01]  /*4dd0*/  ISETP.GT.AND P4, PT, R0, 0x8, P4 ;  /* 0x000000080000780c */ /* 0x000fe20002784270 */
[-C--:B------:R-:W-:Y:S01]  /*4de0*/  FMUL R39, R39, R23.reuse ;  /* 0x0000001727277220 */ /* 0x080fe20000400000 */
[-C--:B------:R-:W-:Y:S01]  /*4df0*/  FMUL R41, R41, R23.reuse ;  /* 0x0000001729297220 */ /* 0x080fe20000400000 */
[-C--:B------:R-:W-:Y:S01]  /*4e00*/  FMUL R43, R43, R23.reuse ;  /* 0x000000172b2b7220 */ /* 0x080fe20000400000 */
[----:B------:R0:W-:Y:S01]  /*4e10*/  @P3 STG.E desc[UR54][R4.64], R7 ;  /* 0x0000000704003986 */ /* 0x0001e2000c101936 */
[----:B------:R-:W-:Y:S01]  /*4e20*/  ISETP.GT.AND P3, PT, R18, 0x11, PT ;  /* 0x000000111200780c */ /* 0x000fe20003f64270 */
[-C--:B------:R-:W-:Y:S01]  /*4e30*/  FMUL R45, R45, R23.reuse ;  /* 0x000000172d2d7220 */ /* 0x080fe20000400000 */
[-C--:B------:R-:W-:Y:S01]  /*4e40*/  FMUL R47, R47, R23.reuse ;  /* 0x000000172f2f7220 */ /* 0x080fe20000400000 */
[----:B------:R-:W-:Y:S01]  /*4e50*/  @P0 STG.E desc[UR54][R4.64+0x4], R27 ;  /* 0x0000041b04000986 */ /* 0x000fe2000c101936 */
[----:B------:R-:W-:Y:S01]  /*4e60*/  ISETP.GT.AND P0, PT, R0, 0x8, P5 ;  /* 0x000000080000780c */ /* 0x000fe20002f04270 */
[-C--:B------:R-:W-:Y:S01]  /*4e70*/  FMUL R49, R49, R23.reuse ;  /* 0x0000001731317220 */ /* 0x080fe20000400000 */
[----:B------:R-:W-:Y:S01]  /*4e80*/  ISETP.GT.AND P5, PT, R18, 0x10, PT ;  /* 0x000000101200780c */ /* 0x000fe20003fa4270 */
[----:B------:R1:W-:Y:S01]  /*4e90*/  @P2 STG.E desc[UR54][R2.64+0x20], R9 ;  /* 0x0000200902002986 */ /* 0x0003e2000c101936 */
[-C--:B------:R-:W-:Y:S01]  /*4ea0*/  FMUL R51, R51, R23.reuse ;  /* 0x0000001733337220 */ /* 0x080fe20000400000 */
[-C--:B------:R-:W-:Y:S01]  /*4eb0*/  FMUL R53, R53, R23.reuse ;  /* 0x0000001735357220 */ /* 0x080fe20000400000 */
[C---:B------:R-:W-:Y:S01]  /*4ec0*/  ISETP.GT.AND P2, PT, R0.reuse, RZ, P5 ;  /* 0x000000ff0000720c */ /* 0x040fe20002f44270 */
[----:B------:R-:W-:Y:S01]  /*4ed0*/  @P1 STG.E desc[UR54][R2.64+0x24], R29 ;  /* 0x0000241d02001986 */ /* 0x000fe2000c101936 */
[----:B------:R-:W-:Y:S01]  /*4ee0*/  ISETP.GT.AND P1, PT, R0, RZ, P3 ;  /* 0x000000ff0000720c */ /* 0x000fe20001f24270 */
[-C--:B0-----:R-:W-:Y:S01]  /*4ef0*/  FMUL R7, R30, R23.reuse ;  /* 0x000000171e077220 */ /* 0x081fe20000400000 */
[----:B------:R-:W-:Y:S01]  /*4f00*/  ISETP.GT.AND P3, PT, R0, 0x8, P3 ;  /* 0x000000080000780c */ /* 0x000fe20001f64270 */
[-C--:B------:R-:W-:Y:S01]  /*4f10*/  FMUL R55, R55, R23.reuse ;  /* 0x0000001737377220 */ /* 0x080fe20000400000 */
[-C--:B------:R-:W-:Y:S01]  /*4f20*/  FMUL R57, R57, R23.reuse ;  /* 0x0000001739397220 */ /* 0x080fe20000400000 */
[-C--:B------:R-:W-:Y:S01]  /*4f30*/  FMUL R59, R59, R23.reuse ;  /* 0x000000173b3b7220 */ /* 0x080fe20000400000 */
[----:B------:R0:W-:Y:S01]  /*4f40*/  @P0 STG.E desc[UR54][R4.64+0x20], R7 ;  /* 0x0000200704000986 */ /* 0x0001e2000c101936 */
[-C--:B-1----:R-:W-:Y:S01]  /*4f50*/  FMUL R9, R32, R23.reuse ;  /* 0x0000001720097220 */ /* 0x082fe20000400000 */
[----:B------:R-:W-:Y:S01]  /*4f60*/  ISETP.GT.AND P0, PT, R0, 0x8, P5 ;  /* 0x000000080000780c */ /* 0x000fe20002f04270 */
[-C--:B------:R-:W-:Y:S01]  /*4f70*/  FMUL R61, R61, R23.reuse ;  /* 0x000000173d3d7220 */ /* 0x080fe20000400000 */
[----:B------:R-:W-:Y:S01]  /*4f80*/  @P4 STG.E desc[UR54][R4.64+0x24], R31 ;  /* 0x0000241f04004986 */ /* 0x000fe2000c101936 */
[C---:B------:R-:W-:Y:S01]  /*4f90*/  ISETP.GT.AND P5, PT, R18.reuse, 0x18, PT ;  /* 0x000000181200780c */ /* 0x040fe20003fa4270 */
[-C--:B------:R-:W-:Y:S01]  /*4fa0*/  FMUL R63, R63, R23.reuse ;  /* 0x000000173f3f7220 */ /* 0x080fe20000400000 */
[----:B------:R-:W-:Y:S01]  /*4fb0*/  ISETP.GT.AND P4, PT, R18, 0x19, PT ;  /* 0x000000191200780c */ /* 0x000fe20003f84270 */
[----:B------:R1:W-:Y:S01]  /*4fc0*/  @P2 STG.E desc[UR54][R2.64+0x40], R9 ;  /* 0x0000400902002986 */ /* 0x0003e2000c101936 */
[C---:B------:R-:W-:Y:S01]  /*4fd0*/  ISETP.GT.AND P2, PT, R0.reuse, RZ, P5 ;  /* 0x000000ff0000720c */ /* 0x040fe20002f44270 */
[-C--:B------:R-:W-:Y:S01]  /*4fe0*/  FMUL R65, R65, R23.reuse ;  /* 0x0000001741417220 */ /* 0x080fe20000400000 */
[-C--:B------:R-:W-:Y:S01]  /*4ff0*/  FMUL R67, R67, R23.reuse ;  /* 0x0000001743437220 */ /* 0x080fe20000400000 */
        /* <DEDUP_REMOVED lines=29> */
[----:B------:R-:W-:Y:S01]  /*51d0*/  FMUL R87, R87, R23 ;  /* 0x0000001757577220 */ /* 0x000fe20000400000 */
[----:B------:R-:W-:Y:S01]  /*51e0*/  @P4 STG.E desc[UR54][R4.64+0x64], R39 ;  /* 0x0000642704004986 */ /* 0x000fe2000c101936 */
[----:B------:R-:W-:-:S02]  /*51f0*/  ISETP.GT.AND P5, PT, R18, 0x28, PT ;  /* 0x000000281200780c */ /* 0x000fc40003fa4270 */
[----:B------:R-:W-:Y:S01]  /*5200*/  ISETP.GT.AND P4, PT, R18, 0x29, PT ;  /* 0x000000291200780c */ /* 0x000fe20003f84270 */
[----:B------:R1:W-:Y:S01]  /*5210*/  @P2 STG.E desc[UR54][R2.64+0x80], R9 ;  /* 0x0000800902002986 */ /* 0x0003e2000c101936 */
[----:B------:R-:W-:-:S03]  /*5220*/  ISETP.GT.AND P2, PT, R0, RZ, P5 ;  /* 0x000000ff0000720c */ /* 0x000fc60002f44270 */
[----:B------:R-:W-:Y:S01]  /*5230*/  @P1 STG.E desc[UR54][R2.64+0x84], R41 ;  /* 0x0000842902001986 */ /* 0x000fe2000c101936 */
[----:B------:R-:W-:Y:S01]  /*5240*/  ISETP.GT.AND P1, PT, R0, RZ, P4 ;  /* 0x000000ff0000720c */ /* 0x000fe20002724270 */
[----:B0-----:R-:W-:Y:S01]  /*5250*/  FMUL R7, R42, R23 ;  /* 0x000000172a077220 */ /* 0x001fe20000400000 */
[----:B------:R-:W-:-:S04]  /*5260*/  ISETP.GT.AND P4, PT, R0, 0x8, P4 ;  /* 0x000000080000780c */ /* 0x000fc80002784270 */
[----:B------:R0:W-:Y:S01]  /*5270*/  @P0 STG.E desc[UR54][R4.64+0x80], R7 ;  /* 0x0000800704000986 */ /* 0x0001e2000c101936 */
[----:B-1----:R-:W-:Y:S01]  /*5280*/  FMUL R9, R44, R23 ;  /* 0x000000172c097220 */ /* 0x002fe20000400000 */
[----:B------:R-:W-:Y:S02]  /*5290*/  ISETP.GT.AND P0, PT, R0, 0x8, P5 ;  /* 0x000000080000780c */ /* 0x000fe40002f04270 */
[----:B------:R-:W-:Y:S01]  /*52a0*/  @P3 STG.E desc[UR54][R4.64+0x84], R43 ;  /* 0x0000842b04003986 */ /* 0x000fe2000c101936 */
[C---:B------:R-:W-:Y:S02]  /*52b0*/  ISETP.GT.AND P5, PT, R18.reuse, 0x30, PT ;  /* 0x000000301200780c */ /* 0x040fe40003fa4270 */
        /* <DEDUP_REMOVED lines=23> */
[----:B------:R-:W-:-:S03]  /*5430*/  ISETP.GT.AND P5, PT, R18, 0x40, PT ;  /* 0x000000401200780c */ /* 0x000fc60003fa4270 */
[----:B------:R1:W-:Y:S01]  /*5440*/  @P2 STG.E desc[UR54][R2.64+0xe0], R9 ;  /* 0x0000e00902002986 */ /* 0x0003e2000c101936 */
[----:B------:R-:W-:-:S03]  /*5450*/  ISETP.GT.AND P3, PT, R0, RZ, P5 ;  /* 0x000000ff0000720c */ /* 0x000fc60002f64270 */
[----:B------:R-:W-:Y:S01]  /*5460*/  @P1 STG.E desc[UR54][R2.64+0xe4], R53 ;  /* 0x0000e43502001986 */ /* 0x000fe2000c101936 */
[----:B------:R-:W-:Y:S01]  /*5470*/  ISETP.GT.AND P1, PT, R18, 0x41, PT ;  /* 0x000000411200780c */ /* 0x000fe20003f24270 */
[----:B0-----:R-:W-:-:S03]  /*5480*/  FMUL R7, R54, R23 ;  /* 0x0000001736077220 */ /* 0x001fc60000400000 */
[----:B------:R-:W-:Y:S02]  /*5490*/  ISETP.GT.AND P2, PT, R0, RZ, P1 ;  /* 0x000000ff0000720c */ /* 0x000fe40000f44270 */
[----:B------:R0:W-:Y:S01]  /*54a0*/  @P0 STG.E desc[UR54][R4.64+0xe0], R7 ;  /* 0x0000e00704000986 */ /* 0x0001e2000c101936 */
[-C--:B-1----:R-:W-:Y:S01]  /*54b0*/  FMUL R9, R56, R23.reuse ;  /* 0x0000001738097220 */ /* 0x082fe20000400000 */
[C---:B------:R-:W-:Y:S02]  /*54c0*/  ISETP.GT.AND P0, PT, R0.reuse, 0x8, P5 ;  /* 0x000000080000780c */ /* 0x040fe40002f04270 */
[----:B------:R-:W-:Y:S01]  /*54d0*/  @P4 STG.E desc[UR54][R4.64+0xe4], R55 ;  /* 0x0000e43704004986 */ /* 0x000fe2000c101936 */
[----:B------:R-:W-:Y:S02]  /*54e0*/  ISETP.GT.AND P1, PT, R0, 0x8, P1 ;  /* 0x000000080000780c */ /* 0x000fe40000f24270 */
[----:B------:R-:W-:Y:S01]  /*54f0*/  ISETP.GT.AND P5, PT, R18, 0x48, PT ;  /* 0x000000481200780c */ /* 0x000fe20003fa4270 */
[----:B------:R1:W-:Y:S03]  /*5500*/  @P3 STG.E desc[UR54][R2.64+0x100], R9 ;  /* 0x0001000902003986 */ /* 0x0003e6000c101936 */
[----:B------:R-:W-:Y:S01]  /*5510*/  ISETP.GT.AND P4, PT, R0, RZ, P5 ;  /* 0x000000ff0000720c */ /* 0x000fe20002f84270 */
[----:B------:R-:W-:Y:S01]  /*5520*/  @P2 STG.E desc[UR54][R2.64+0x104], R57 ;  /* 0x0001043902002986 */ /* 0x000fe2000c101936 */
[----:B------:R-:W-:Y:S01]  /*5530*/  ISETP.GT.AND P2, PT, R18, 0x49, PT ;  /* 0x000000491200780c */ /* 0x000fe20003f44270 */
[----:B0-----:R-:W-:-:S03]  /*5540*/  FMUL R7, R58, R23 ;  /* 0x000000173a077220 */ /* 0x001fc60000400000 */
[----:B------:R-:W-:Y:S02]  /*5550*/  ISETP.GT.AND P3, PT, R0, RZ, P2 ;  /* 0x000000ff0000720c */ /* 0x000fe40001764270 */
[----:B------:R0:W-:Y:S01]  /*5560*/  @P0 STG.E desc[UR54][R4.64+0x100], R7 ;  /* 0x0001000704000986 */ /* 0x0001e2000c101936 */
[----:B-1----:R-:W-:Y:S01]  /*5570*/  FMUL R9, R60, R23 ;  /* 0x000000173c097220 */ /* 0x002fe20000400000 */
[C---:B------:R-:W-:Y:S02]  /*5580*/  ISETP.GT.AND P2, PT, R0.reuse, 0x8, P2 ;  /* 0x000000080000780c */ /* 0x040fe40001744270 */
[----:B------:R-:W-:Y:S01]  /*5590*/  @P1 STG.E desc[UR54][R4.64+0x104], R59 ;  /* 0x0001043b04001986 */ /* 0x000fe2000c101936 */
[----:B------:R-:W-:Y:S02]  /*55a0*/  ISETP.GT.AND P1, PT, R0, 0x8, P5 ;  /* 0x000000080000780c */ /* 0x000fe40002f24270 */
[C---:B------:R-:W-:Y:S01]  /*55b0*/  ISETP.GT.AND P5, PT, R18.reuse, 0x50, PT ;  /* 0x000000501200780c */ /* 0x040fe20003fa4270 */
[----:B------:R1:W-:Y:S01]  /*55c0*/  @P4 STG.E desc[UR54][R2.64+0x120], R9 ;  /* 0x0001200902004986 */ /* 0x0003e2000c101936 */
[----:B------:R-:W-:-:S03]  /*55d0*/  ISETP.GT.AND P0, PT, R18, 0x51, PT ;  /* 0x000000511200780c */ /* 0x000fc60003f04270 */
[----:B------:R-:W-:Y:S01]  /*55e0*/  @P3 STG.E desc[UR54][R2.64+0x124], R61 ;  /* 0x0001243d02003986 */ /* 0x000fe2000c101936 */
[----:B------:R-:W-:Y:S01]  /*55f0*/  ISETP.GT.AND P3, PT, R0, RZ, P5 ;  /* 0x000000ff0000720c */ /* 0x000fe20002f64270 */
[-C--:B0-----:R-:W-:Y:S01]  /*5600*/  FMUL R7, R62, R23.reuse ;  /* 0x000000173e077220 */ /* 0x081fe20000400000 */
[C---:B------:R-:W-:Y:S02]  /*5610*/  ISETP.GT.AND P4, PT, R0.reuse, RZ, P0 ;  /* 0x000000ff0000720c */ /* 0x040fe40000784270 */
[----:B------:R-:W-:Y:S02]  /*5620*/  ISETP.GT.AND P0, PT, R0, 0x8, P0 ;  /* 0x000000080000780c */ /* 0x000fe40000704270 */
[----:B------:R0:W-:Y:S01]  /*5630*/  @P1 STG.E desc[UR54][R4.64+0x120], R7 ;  /* 0x0001200704001986 */ /* 0x0001e2000c101936 */
[----:B-1----:R-:W-:Y:S01]  /*5640*/  FMUL R9, R64, R23 ;  /* 0x0000001740097220 */ /* 0x002fe20000400000 */
[----:B------:R-:W-:Y:S02]  /*5650*/  ISETP.GT.AND P1, PT, R0, 0x8, P5 ;  /* 0x000000080000780c */ /* 0x000fe40002f24270 */
[----:B------:R-:W-:Y:S01]  /*5660*/  @P2 STG.E desc[UR54][R4.64+0x124], R63 ;  /* 0x0001243f04002986 */ /* 0x000fe2000c101936 */
[----:B------:R-:W-:-:S03]  /*5670*/  ISETP.GT.AND P2, PT, R18, 0x58, PT ;  /* 0x000000581200780c */ /* 0x000fc60003f44270 */
[----:B------:R1:W-:Y:S01]  /*5680*/  @P3 STG.E desc[UR54][R2.64+0x140], R9 ;  /* 0x0001400902003986 */ /* 0x0003e2000c101936 */
[----:B------:R-:W-:Y:S02]  /*5690*/  ISETP.GT.AND P3, PT, R18, 0x59, PT ;  /* 0x000000591200780c */ /* 0x000fe40003f64270 */
[C---:B------:R-:W-:Y:S01]  /*56a0*/  ISETP.GT.AND P5, PT, R0.reuse, RZ, P2 ;  /* 0x000000ff0000720c */ /* 0x040fe200017a4270 */
[----:B------:R-:W-:Y:S01]  /*56b0*/  @P4 STG.E desc[UR54][R2.64+0x144], R65 ;  /* 0x0001444102004986 */ /* 0x000fe2000c101936 */
[----:B------:R-:W-:Y:S01]  /*56c0*/  ISETP.GT.AND P4, PT, R0, RZ, P3 ;  /* 0x000000ff0000720c */ /* 0x000fe20001f84270 */
[-C--:B0-----:R-:W-:Y:S01]  /*56d0*/  FMUL R7, R66, R23.reuse ;  /* 0x0000001742077220 */ /* 0x081fe20000400000 */
[C---:B------:R-:W-:Y:S02]  /*56e0*/  ISETP.GT.AND P2, PT, R0.reuse, 0x8, P2 ;  /* 0x000000080000780c */ /* 0x040fe40001744270 */
[----:B------:R-:W-:Y:S02]  /*56f0*/  ISETP.GT.AND P3, PT, R0, 0x8, P3 ;  /* 0x000000080000780c */ /* 0x000fe40001f64270 */
[----:B------:R0:W-:Y:S01]  /*5700*/  @P1 STG.E desc[UR54][R4.64+0x140], R7 ;  /* 0x0001400704001986 */ /* 0x0001e2000c101936 */
[----:B-1----:R-:W-:Y:S01]  /*5710*/  FMUL R9, R68, R23 ;  /* 0x0000001744097220 */ /* 0x002fe20000400000 */
[----:B------:R-:W-:-:S02]  /*5720*/  ISETP.GT.AND P1, PT, R18, 0x61, PT ;  /* 0x000000611200780c */ /* 0x000fc40003f24270 */
[----:B------:R-:W-:Y:S01]  /*5730*/  @P0 STG.E desc[UR54][R4.64+0x144], R67 ;  /* 0x0001444304000986 */ /* 0x000fe2000c101936 */
[----:B------:R-:W-:-:S03]  /*5740*/  ISETP.GT.AND P0, PT, R18, 0x60, PT ;  /* 0x000000601200780c */ /* 0x000fc60003f04270 */
[----:B------:R1:W-:Y:S01]  /*5750*/  @P5 STG.E desc[UR54][R2.64+0x160], R9 ;  /* 0x0001600902005986 */ /* 0x0003e2000c101936 */
[C---:B------:R-:W-:Y:S02]  /*5760*/  ISETP.GT.AND P5, PT, R0.reuse, RZ, P0 ;  /* 0x000000ff0000720c */ /* 0x040fe400007a4270 */
[C---:B------:R-:W-:Y:S01]  /*5770*/  ISETP.GT.AND P0, PT, R0.reuse, 0x8, P0 ;  /* 0x000000080000780c */ /* 0x040fe20000704270 */
[----:B------:R-:W-:Y:S01]  /*5780*/  @P4 STG.E desc[UR54][R2.64+0x164], R69 ;  /* 0x0001644502004986 */ /* 0x000fe2000c101936 */
[----:B------:R-:W-:Y:S01]  /*5790*/  ISETP.GT.AND P4, PT, R0, RZ, P1 ;  /* 0x000000ff0000720c */ /* 0x000fe20000f84270 */
[----:B0-----:R-:W-:Y:S01]  /*57a0*/  FMUL R7, R70, R23 ;  /* 0x0000001746077220 */ /* 0x001fe20000400000 */
[----:B------:R-:W-:-:S04]  /*57b0*/  ISETP.GT.AND P1, PT, R0, 0x8, P1 ;  /* 0x000000080000780c */ /* 0x000fc80000f24270 */
[----:B------:R0:W-:Y:S01]  /*57c0*/  @P2 STG.E desc[UR54][R4.64+0x160], R7 ;  /* 0x0001600704002986 */ /* 0x0001e2000c101936 */
[----:B-1----:R-:W-:Y:S01]  /*57d0*/  FMUL R9, R72, R23 ;  /* 0x0000001748097220 */ /* 0x002fe20000400000 */
[C---:B------:R-:W-:Y:S02]  /*57e0*/  ISETP.GT.AND P2, PT, R18.reuse, 0x68, PT ;  /* 0x000000681200780c */ /* 0x040fe40003f44270 */
        /* <DEDUP_REMOVED lines=33> */
[----:B------:R-:W-:Y:S01]  /*5a00*/  @P0 STG.E desc[UR54][R4.64+0x1c0], R7 ;  /* 0x0001c00704000986 */ /* 0x000fe2000c101936 */
[----:B-1----:R-:W-:-:S03]  /*5a10*/  FMUL R9, R84, R23 ;  /* 0x0000001754097220 */ /* 0x002fc60000400000 */
[----:B------:R-:W-:Y:S04]  /*5a20*/  @P1 STG.E desc[UR54][R4.64+0x1c4], R83 ;  /* 0x0001c45304001986 */ /* 0x000fe8000c101936 */
[----:B------:R-:W-:Y:S04]  /*5a30*/  @P4 STG.E desc[UR54][R2.64+0x1e0], R9 ;  /* 0x0001e00902004986 */ /* 0x000fe8000c101936 */
[----:B------:R0:W-:Y:S02]  /*5a40*/  @P5 STG.E desc[UR54][R2.64+0x1e4], R85 ;  /* 0x0001e45502005986 */ /* 0x0001e4000c101936 */
[----:B0-----:R-:W-:-:S02]  /*5a50*/  @P2 IMAD.MOV.U32 R2, RZ, RZ, R4 ;  /* 0x000000ffff022224 */ /* 0x001fc400078e0004 */
[----:B------:R-:W-:-:S05]  /*5a60*/  @P2 IMAD.MOV.U32 R3, RZ, RZ, R5 ;  /* 0x000000ffff032224 */ /* 0x000fca00078e0005 */
[----:B------:R0:W-:Y:S04]  /*5a70*/  @P2 STG.E desc[UR54][R2.64+0x1e0], R11 ;  /* 0x0001e00b02002986 */ /* 0x0001e8000c101936 */
[----:B------:R0:W-:Y:S02]  /*5a80*/  @P3 STG.E desc[UR54][R4.64+0x1e4], R87 ;  /* 0x0001e45704003986 */ /* 0x0001e4000c101936 */
.L_x_161:
[----:B------:R-:W-:Y:S05]  /*5a90*/  BSYNC B0 ;  /* 0x0000000000007941 */ /* 0x000fea0003800000 */
.L_x_35:
[----:B0-----:R-:W-:Y:S01]  /*5aa0*/  IMAD.U32 R2, RZ, RZ, UR52 ;  /* 0x00000034ff027e24 */ /* 0x001fe2000f8e00ff */
[----:B------:R-:W-:Y:S01]  /*5ab0*/  ULDC.64 UR4, c[0x0][0x650] ;  /* 0x0001940000047ab9 */ /* 0x000fe20000000a00 */
[----:B------:R-:W-:Y:S01]  /*5ac0*/  IMAD.U32 R3, RZ, RZ, UR53 ;  /* 0x00000035ff037e24 */ /* 0x000fe2000f8e00ff */
[----:B------:R0:W-:Y:S01]  /*5ad0*/  SYNCS.ARRIVE.TRANS64.A1T0 RZ, [R97+UR50], RZ ;  /* 0x000000ff61ff79a7 */ /* 0x0001e20008100032 */
[----:B------:R-:W-:Y:S01]  /*5ae0*/  PRMT R0, RZ, 0x7610, R0 ;  /* 0x00007610ff007816 */ /* 0x000fe20000000000 */
[----:B------:R-:W-:Y:S01]  /*5af0*/  IMAD.MOV.U32 R18, RZ, RZ, -0x1 ;  /* 0xffffffffff127424 */ /* 0x000fe200078e00ff */
[----:B------:R-:W-:Y:S01]  /*5b00*/  LEA R16, P0, R2, R16, 0x1 ;  /* 0x0000001002107211 */ /* 0x000fe200078008ff */
[----:B------:R-:W-:Y:S02]  /*5b10*/  IMAD.MOV.U32 R2, RZ, RZ, -0x1 ;  /* 0xffffffffff027424 */ /* 0x000fe400078e00ff */
[----:B------:R-:W-:Y:S01]  /*5b20*/  IMAD.MOV.U32 R19, RZ, RZ, -0x1 ;  /* 0xffffffffff137424 */ /* 0x000fe200078e00ff */
[----:B------:R-:W-:-:S02]  /*5b30*/  IADD3.X R17, R17, UR41, RZ, P0, !PT ;  /* 0x0000002911117c10 */ /* 0x000fc400087fe4ff */
[----:B------:R-:W-:-:S04]  /*5b40*/  ISETP.GE.U32.AND P0, PT, R16, UR4, PT ;  /* 0x0000000410007c0c */ /* 0x000fc8000bf06070 */
[----:B------:R-:W-:-:S13]  /*5b50*/  ISETP.GE.U32.AND.EX P0, PT, R17, UR5, PT, P0 ;  /* 0x0000000511007c0c */ /* 0x000fda000bf06100 */
[----:B0-----:R-:W-:Y:S05]  /*5b60*/  @P0 BRA `(.L_x_162) ;  /* 0x0000000400700947 */ /* 0x001fea0003800000 */
[----:B------:R-:W0:Y:S01]  /*5b70*/  S2UR UR7, SR_CTAID.X ;  /* 0x00000000000779c3 */ /* 0x000e220000002500 */
[----:B------:R-:W-:Y:S01]  /*5b80*/  ULDC.64 UR4, c[0x0][0x628] ;  /* 0x00018a0000047ab9 */ /* 0x000fe20000000a00 */
[----:B------:R-:W-:Y:S01]  /*5b90*/  ULDC UR6, c[0x0][0x150] ;  /* 0x0000540000067ab9 */ /* 0x000fe20000000800 */
[----:B------:R-:W-:Y:S01]  /*5ba0*/  ISETP.NE.U32.AND P0, PT, RZ, UR4, PT ;  /* 0x00000004ff007c0c */ /* 0x000fe2000bf05070 */
[----:B------:R-:W-:Y:S01]  /*5bb0*/  ULDC UR15, c[0x0][0x630] ;  /* 0x00018c00000f7ab9 */ /* 0x000fe20000000800 */
[C---:B------:R-:W-:Y:S02]  /*5bc0*/  R2UR UR17, R16.reuse ;  /* 0x00000000101172ca */ /* 0x040fe400000e0000 */
[----:B------:R-:W-:Y:S01]  /*5bd0*/  ISETP.NE.AND.EX P0, PT, RZ, UR5, PT, P0 ;  /* 0x00000005ff007c0c */ /* 0x000fe2000bf05300 */
[----:B------:R-:W1:Y:S01]  /*5be0*/  S2UR UR16, SR_CTAID.Y ;  /* 0x00000000001079c3 */ /* 0x000e620000002600 */
[----:B------:R-:W-:Y:S02]  /*5bf0*/  R2UR UR12, R16 ;  /* 0x00000000100c72ca */ /* 0x000fe400000e0000 */
[----:B------:R-:W-:-:S02]  /*5c00*/  R2UR UR13, R17 ;  /* 0x00000000110d72ca */ /* 0x000fc400000e0000 */
[----:B0-----:R-:W-:-:S05]  /*5c10*/  I2FP.F32.U32 R0, UR7 ;  /* 0x0000000700007c45 */ /* 0x001fca0008201000 */
[----:B------:R-:W-:Y:S01]  /*5c20*/  FMUL R0, R0, UR6 ;  /* 0x0000000600007c20 */ /* 0x000fe20008400000 */
[----:B------:R-:W-:Y:S01]  /*5c30*/  ULDC UR6, c[0x0][0x154] ;  /* 0x0000550000067ab9 */ /* 0x000fe20000000800 */
[----:B-1----:R-:W-:-:S04]  /*5c40*/  I2FP.F32.U32 R2, UR16 ;  /* 0x0000001000027c45 */ /* 0x002fc80008201000 */
[----:B------:R-:W0:Y:S01]  /*5c50*/  F2I.U32.TRUNC.NTZ R0, R0 ;  /* 0x0000000000007305 */ /* 0x000e22000020f000 */
[----:B------:R-:W-:Y:S01]  /*5c60*/  FMUL R2, R2, UR6 ;  /* 0x0000000602027c20 */ /* 0x000fe20008400000 */
[----:B------:R-:W-:Y:S06]  /*5c70*/  @!P0 BRA `(.L_x_163) ;  /* 0x0000000000308947 */ /* 0x000fec0003800000 */
        /* <DEDUP_REMOVED lines=12> */
.L_x_163:
[----:B------:R-:W-:Y:S01]  /*5d40*/  USHF.R.U64 UR6, UR12, UR15, UR13 ;  /* 0x0000000f0c067299 */ /* 0x000fe2000800120d */
[----:B------:R-:W-:Y:S01]  /*5d50*/  R2UR UR5, R17 ;  /* 0x00000000110572ca */ /* 0x000fe200000e0000 */
[----:B------:R-:W-:Y:S01]  /*5d60*/  USHF.R.U32.HI UR4, URZ, UR15, UR13 ;  /* 0x0000000f3f047299 */ /* 0x000fe2000801160d */
[----:B------:R-:W1:Y:S01]  /*5d70*/  F2I.U32.TRUNC.NTZ R2, R2 ;  /* 0x0000000200027305 */ /* 0x000e62000020f000 */
[----:B------:R-:W-:Y:S01]  /*5d80*/  UIADD3 UR9, UP0, URZ, -UR6, URZ ;  /* 0x800000063f097290 */ /* 0x000fe2000ff1e03f */
[----:B------:R-:W-:Y:S01]  /*5d90*/  ULDC.64 UR10, c[0x0][0x620] ;  /* 0x00018800000a7ab9 */ /* 0x000fe20000000a00 */
[----:B------:R-:W-:Y:S02]  /*5da0*/  ULDC UR14, c[0x0][0x608] ;  /* 0x00018200000e7ab9 */ /* 0x000fe40000000800 */
[----:B------:R-:W-:Y:S01]  /*5db0*/  UIADD3.X UR4, URZ, ~UR4, URZ, UP0, !UPT ;  /* 0x800000043f047290 */ /* 0x000fe200087fe43f */
[----:B------:R-:W-:Y:S01]  /*5dc0*/  ULDC UR15, c[0x0][0x658] ;  /* 0x00019600000f7ab9 */ /* 0x000fe20000000800 */
[----:B------:R-:W-:-:S02]  /*5dd0*/  ULDC UR12, c[0x0][0x144] ;  /* 0x00005100000c7ab9 */ /* 0x000fc40000000800 */
[----:B------:R-:W-:Y:S01]  /*5de0*/  UIMAD UR8, UR4, UR10, URZ ;  /* 0x0000000a040872a4 */ /* 0x000fe2000f8e023f */
[----:B------:R-:W-:Y:S02]  /*5df0*/  ULDC UR22, c[0x0][0x148] ;  /* 0x0000520000167ab9 */ /* 0x000fe40000000800 */
[----:B------:R-:W-:Y:S01]  /*5e00*/  UMOV UR4, UR17 ;  /* 0x0000001100047c82 */ /* 0x000fe20008000000 */
[----:B------:R-:W-:Y:S02]  /*5e10*/  UIMAD UR8, UR9, UR11, UR8 ;  /* 0x0000000b090872a4 */ /* 0x000fe4000f8e0208 */
[----:B------:R-:W-:Y:S01]  /*5e20*/  UIMAD.WIDE.U32 UR4, UR9, UR10, UR4 ;  /* 0x0000000a090472a5 */ /* 0x000fe2000f8e0004 */
[----:B0-----:R-:W-:Y:S01]  /*5e30*/  R2UR UR9, R0 ;  /* 0x00000000000972ca */ /* 0x001fe200000e0000 */
[----:B------:R-:W-:Y:S01]  /*5e40*/  ULDC UR20, c[0x0][0x648] ;  /* 0x0001920000147ab9 */ /* 0x000fe20000000800 */
[----:B-1----:R-:W-:Y:S01]  /*5e50*/  R2UR UR13, R2 ;  /* 0x00000000020d72ca */ /* 0x002fe200000e0000 */
[----:B------:R-:W-:Y:S01]  /*5e60*/  UIADD3 UR8, UR5, UR8, URZ ;  /* 0x0000000805087290 */ /* 0x000fe2000fffe03f */
[----:B------:R-:W-:-:S02]  /*5e70*/  ULDC UR21, c[0x0][0x638] ;  /* 0x00018e0000157ab9 */ /* 0x000fc40000000800 */
[----:B------:R-:W-:Y:S02]  /*5e80*/  ULDC UR5, c[0x0][0x618] ;  /* 0x0001860000057ab9 */ /* 0x000fe40000000800 */
[----:B------:R-:W-:Y:S02]  /*5e90*/  USHF.R.U64 UR10, UR4, UR5, UR8 ;  /* 0x00000005040a7299 */ /* 0x000fe40008001208 */
[----:B------:R-:W-:-:S03]  /*5ea0*/  USHF.R.U32.HI UR8, URZ, UR5, UR8 ;  /* 0x000000053f087299 */ /* 0x000fc60008011608 */
[----:B------:R-:W-:Y:S01]  /*5eb0*/  ULDC.64 UR4, c[0x0][0x640] ;  /* 0x0001900000047ab9 */ /* 0x000fe20000000a00 */
[----:B------:R-:W-:Y:S01]  /*5ec0*/  USHF.R.U64 UR11, UR10, UR14, UR8 ;  /* 0x0000000e0a0b7299 */ /* 0x000fe20008001208 */
[----:B------:R-:W-:Y:S01]  /*5ed0*/  ISETP.NE.U32.AND P0, PT, RZ, UR4, PT ;  /* 0x00000004ff007c0c */ /* 0x000fe2000bf05070 */
[----:B------:R-:W-:Y:S02]  /*5ee0*/  USHF.R.U32.HI UR8, URZ, UR14, UR8 ;  /* 0x0000000e3f087299 */ /* 0x000fe40008011608 */
[----:B------:R-:W-:Y:S01]  /*5ef0*/  UIADD3 UR9, -UR9, URZ, URZ ;  /* 0x0000003f09097290 */ /* 0x000fe2000fffe13f */
[----:B------:R-:W-:Y:S01]  /*5f00*/  ISETP.NE.AND.EX P0, PT, RZ, UR5, PT, P0 ;  /* 0x00000005ff007c0c */ /* 0x000fe2000bf05300 */
[----:B------:R-:W-:Y:S02]  /*5f10*/  USHF.R.U64 UR17, UR11, UR15, UR8 ;  /* 0x0000000f0b117299 */ /* 0x000fe40008001208 */
[----:B------:R-:W-:Y:S02]  /*5f20*/  UIADD3 UR18, -UR13, URZ, URZ ;  /* 0x0000003f0d127290 */ /* 0x000fe4000fffe13f */
[----:B------:R-:W-:-:S02]  /*5f30*/  USHF.R.U32.HI UR15, URZ, UR15, UR8 ;  /* 0x0000000f3f0f7299 */ /* 0x000fc40008011608 */
[----:B------:R-:W-:Y:S01]  /*5f40*/  UIMAD UR19, UR12, UR9, UR7 ;  /* 0x000000090c1372a4 */ /* 0x000fe2000f8e0207 */
[----:B------:R-:W-:-:S05]  /*5f50*/  UMOV UR14, UR17 ;  /* 0x00000011000e7c82 */ /* 0x000fca0008000000 */
[----:B------:R-:W-:Y:S06]  /*5f60*/  @!P0 BRA `(.L_x_164) ;  /* 0x0000000000288947 */ /* 0x000fec0003800000 */
        /* <DEDUP_REMOVED lines=10> */
.L_x_164:
[----:B------:R-:W-:Y:S01]  /*6010*/  UISETP.NE.AND UP0, UPT, UR38, URZ, UPT ;  /* 0x0000003f2600728c */ /* 0x000fe2000bf05270 */
[----:B------:R-:W-:Y:S01]  /*6020*/  IMAD.MOV.U32 R0, RZ, RZ, 0x1 ;  /* 0x00000001ff007424 */ /* 0x000fe200078e00ff */
[----:B------:R-:W-:Y:S01]  /*6030*/  USHF.R.U64 UR5, UR14, UR20, UR15 ;  /* 0x000000140e057299 */ /* 0x000fe2000800120f */
[----:B------:R-:W-:Y:S01]  /*6040*/  IMAD.U32 R19, RZ, RZ, UR6 ;  /* 0x00000006ff137e24 */ /* 0x000fe2000f8e00ff */
[----:B------:R-:W-:Y:S02]  /*6050*/  ULOP3.LUT UR4, UR11, UR47, URZ, 0xc0, !UPT ;  /* 0x0000002f0b047292 */ /* 0x000fe4000f8ec03f */
[----:B------:R-:W-:Y:S02]  /*6060*/  UIADD3 UR7, -UR5, URZ, URZ ;  /* 0x0000003f05077290 */ /* 0x000fe4000fffe13f */
[----:B------:R-:W-:Y:S02]  /*6070*/  UIMAD UR4, UR44, UR5, UR4 ;  /* 0x000000052c0472a4 */ /* 0x000fe4000f8e0204 */
[----:B------:R-:W-:-:S02]  /*6080*/  ULOP3.LUT UR10, UR10, UR43, URZ, 0xc0, !UPT ;  /* 0x0000002b0a0a7292 */ /* 0x000fc4000f8ec03f */
[----:B------:R-:W-:Y:S02]  /*6090*/  @UP0 UIMAD UR19, UR22, UR18, UR16 ;  /* 0x00000012161302a4 */ /* 0x000fe4000f8e0210 */
[----:B------:R-:W-:Y:S01]  /*60a0*/  UIMAD UR5, UR7, UR21, UR17 ;  /* 0x00000015070572a4 */ /* 0x000fe2000f8e0211 */
[----:B------:R-:W-:Y:S02]  /*60b0*/  ULDC UR8, c[0x0][0x600] ;  /* 0x0001800000087ab9 */ /* 0x000fe40000000800 */
[----:B------:R-:W-:Y:S01]  /*60c0*/  ULDC UR7, c[0x0][0x610] ;  /* 0x0001840000077ab9 */ /* 0x000fe20000000800 */
[----:B------:R-:W-:Y:S02]  /*60d0*/  UIMAD UR5, UR5, UR8, UR10 ;  /* 0x00000008050572a4 */ /* 0x000fe4000f8e020a */
[----:B------:R-:W-:-:S04]  /*60e0*/  UIMAD UR4, UR4, UR7, UR19 ;  /* 0x00000007040472a4 */ /* 0x000fc8000f8e0213 */
[----:B------:R-:W-:Y:S02]  /*60f0*/  USEL UR7, UR5, UR4, !UP0 ;  /* 0x0000000405077287 */ /* 0x000fe4000c000000 */
[----:B------:R-:W-:-:S04]  /*6100*/  USEL UR4, UR4, UR5, !UP0 ;  /* 0x0000000504047287 */ /* 0x000fc8000c000000 */
[----:B------:R-:W-:Y:S02]  /*6110*/  IMAD.U32 R2, RZ, RZ, UR7 ;  /* 0x00000007ff027e24 */ /* 0x000fe4000f8e00ff */
[----:B------:R-:W-:-:S07]  /*6120*/  IMAD.U32 R18, RZ, RZ, UR4 ;  /* 0x00000004ff127e24 */ /* 0x000fce000f8e00ff */
.L_x_162:
[----:B------:R-:W-:Y:S01]  /*6130*/  UIADD3 UR45, UR36, UR45, URZ ;  /* 0x0000002d242d7290 */ /* 0x000fe2000fffe03f */
[----:B------:R-:W-:Y:S02]  /*6140*/  LOP3.LUT P0, RZ, R0, 0xff, RZ, 0xc0, !PT ;  /* 0x000000ff00ff7812 */ /* 0x000fe4000780c0ff */
[----:B------:R-:W-:Y:S01]  /*6150*/  LOP3.LUT R100, R100, 0x1, RZ, 0x3c, !PT ;  /* 0x0000000164647812 */ /* 0x000fe200078e3cff */
[----:B------:R-:W-:Y:S02]  /*6160*/  USHF.R.U32.HI UR4, URZ, 0x2, UR45 ;  /* 0x000000023f047899 */ /* 0x000fe4000801162d */
[----:B------:R-:W-:Y:S02]  /*6170*/  UISETP.GT.U32.AND UP0, UPT, UR45, 0x3, UPT ;  /* 0x000000032d00788c */ /* 0x000fe4000bf04070 */
[----:B------:R-:W-:Y:S02]  /*6180*/  ULOP3.LUT UR4, UR4, 0x1, URZ, 0xc0, !UPT ;  /* 0x0000000104047892 */ /* 0x000fe4000f8ec03f */
[----:B------:R-:W-:-:S02]  /*6190*/  UISETP.LT.U32.AND UP0, UPT, UR36, 0x4, UP0 ;  /* 0x000000042400788c */ /* 0x000fc40008701070 */
[----:B------:R-:W-:Y:S02]  /*61a0*/  UISETP.NE.U32.AND UP1, UPT, UR4, 0x1, UPT ;  /* 0x000000010400788c */ /* 0x000fe4000bf25070 */
[----:B------:R-:W-:Y:S02]  /*61b0*/  USEL UR5, URZ, 0x1, !UP0 ;  /* 0x000000013f057887 */ /* 0x000fe4000c000000 */
[----:B------:R-:W-:Y:S02]  /*61c0*/  UISETP.GT.U32.AND UP1, UPT, UR36, 0x3, !UP1 ;  /* 0x000000032400788c */ /* 0x000fe4000cf24070 */
[----:B------:R-:W-:Y:S02]  /*61d0*/  ULOP3.LUT UR45, UR45, 0x3, URZ, 0xc0, !UPT ;  /* 0x000000032d2d7892 */ /* 0x000fe4000f8ec03f */
[----:B------:R-:W-:-:S04]  /*61e0*/  USEL UR4, URZ, 0x1, !UP1 ;  /* 0x000000013f047887 */ /* 0x000fc8000c800000 */
[----:B------:R-:W-:Y:S01]  /*61f0*/  ULOP3.LUT UR48, UR4, UR48, UR5, 0x96, !UPT ;  /* 0x0000003004307292 */ /* 0x000fe2000f8e9605 */
[----:B------:R-:W-:Y:S11]  /*6200*/  @P0 BRA `(.L_x_165) ;  /* 0xffffffb400780947 */ /* 0x000ff6000383ffff */
[----:B------:R-:W-:Y:S05]  /*6210*/  EXIT ;  /* 0x000000000000794d */ /* 0x000fea0003800000 */
.L_x_16:
[----:B------:R-:W-:-:S08]  /*6220*/  ISETP.NE.AND P0, PT, RZ, UR6, PT ;  /* 0x00000006ff007c0c */ /* 0x000fd0000bf05270 */
[----:B-----5:R-:W0:-:S00]  /*6230*/  USETMAXREG.DEALLOC.CTAPOOL 0x28 ;  /* 0x00000028000079c8 */ /* 0x020e0000080e0500 */
[----:B------:R-:W-:Y:S05]  /*6240*/  @P0 EXIT ;  /* 0x000000000000094d */ /* 0x000fea0003800000 */
[----:B0-----:R-:W-:Y:S01]  /*6250*/  LOP3.LUT P0, RZ, R0, 0xff, RZ, 0xc0, !PT ;  /* 0x000000ff00ff7812 */ /* 0x001fe2000780c0ff */
[----:B------:R-:W-:Y:S02]  /*6260*/  IMAD.MOV.U32 R8, RZ, RZ, 0x1 ;  /* 0x00000001ff087424 */ /* 0x000fe400078e00ff */
[----:B------:R-:W-:-:S10]  /*6270*/  IMAD.MOV.U32 R0, RZ, RZ, RZ ;  /* 0x000000ffff007224 */ /* 0x000fd400078e00ff */
[----:B------:R-:W-:Y:S05]  /*6280*/  @!P0 BRA `(.L_x_166) ;  /* 0x0000000c00648947 */ /* 0x000fea0003800000 */
[----:B------:R-:W0:Y:S01]  /*6290*/  S2UR UR8, SR_CgaCtaId ;  /* 0x00000000000879c3 */ /* 0x000e220000008800 */
[----:B------:R-:W-:Y:S01]  /*62a0*/  LOP3.LUT P0, RZ, R3, 0x1f, RZ, 0xc0, !PT ;  /* 0x0000001f03ff7812 */ /* 0x000fe2000780c0ff */
[----:B------:R-:W-:Y:S01]  /*62b0*/  ULDC UR5, c[0x0][0x658] ;  /* 0x0001960000057ab9 */ /* 0x000fe20000000800 */
[----:B------:R-:W-:Y:S01]  /*62c0*/  UMOV UR6, 0xffffffff ;  /* 0xffffffff00067882 */ /* 0x000fe20000000000 */
[----:B------:R-:W-:Y:S01]  /*62d0*/  BSSY B0, `(.L_x_166) ;  /* 0x00000d4000007945 */ /* 0x000fe20003800000 */
[----:B------:R-:W-:Y:S01]  /*62e0*/  USHF.L.U32 UR6, UR6, UR5, URZ ;  /* 0x0000000506067299 */ /* 0x000fe2000800063f */
[C---:B------:R-:W-:Y:S01]  /*62f0*/  ISETP.NE.AND P3, PT, R4.reuse, RZ, PT ;  /* 0x000000ff0400720c */ /* 0x040fe20003f65270 */
[----:B------:R-:W-:Y:S01]  /*6300*/  IMAD.MOV.U32 R10, RZ, RZ, 0x1 ;  /* 0x00000001ff0a7424 */ /* 0x000fe200078e00ff */
[----:B------:R-:W-:Y:S01]  /*6310*/  ISETP.NE.OR P0, PT, R4, RZ, !P0 ;  /* 0x000000ff0400720c */ /* 0x000fe20004705670 */
[----:B------:R-:W-:Y:S01]  /*6320*/  IMAD.MOV.U32 R8, RZ, RZ, 0x1 ;  /* 0x00000001ff087424 */ /* 0x000fe200078e00ff */
[----:B------:R-:W-:Y:S01]  /*6330*/  ULDC UR4, c[0x0][0x600] ;  /* 0x0001800000047ab9 */ /* 0x000fe20000000800 */
[----:B------:R-:W-:Y:S01]  /*6340*/  IMAD.MOV.U32 R0, RZ, RZ, RZ ;  /* 0x000000ffff007224 */ /* 0x000fe200078e00ff */
[----:B------:R-:W-:Y:S01]  /*6350*/  UMOV UR7, 0x1 ;  /* 0x0000000100077882 */ /* 0x000fe20000000000 */
[----:B------:R-:W-:-:S02]  /*6360*/  UIADD3 UR21, UR37, 0x1, URZ ;  /* 0x0000000125157890 */ /* 0x000fc4000fffe03f */
[----:B------:R-:W-:Y:S02]  /*6370*/  ULOP3.LUT UR13, UR40, 0x2, URZ, 0xfc, !UPT ;  /* 0x00000002280d7892 */ /* 0x000fe4000f8efc3f */
[----:B------:R-:W-:Y:S02]  /*6380*/  UIADD3 UR4, UR4, -0x1, URZ ;  /* 0xffffffff04047890 */ /* 0x000fe4000fffe03f */
[----:B------:R-:W-:Y:S02]  /*6390*/  USHF.L.U32 UR5, UR7, UR5, URZ ;  /* 0x0000000507057299 */ /* 0x000fe4000800063f */
[----:B------:R-:W-:Y:S01]  /*63a0*/  ULOP3.LUT UR6, URZ, UR6, URZ, 0x33, !UPT ;  /* 0x000000063f067292 */ /* 0x000fe2000f8e333f */
[----:B------:R-:W-:Y:S01]  /*63b0*/  ULDC.64 UR30, c[0x0][0x198] ;  /* 0x00006600001e7ab9 */ /* 0x000fe20000000a00 */
[----:B0-----:R-:W-:-:S10]  /*63c0*/  IMAD.U32 R9, RZ, RZ, UR8 ;  /* 0x00000008ff097e24 */ /* 0x001fd4000f8e00ff */
.L_x_178:
[----:B------:R-:W-:-:S03]  /*63d0*/  UMOV UR7, 0xffffffff ;  /* 0xffffffff00077882 */ /* 0x000fc60000000000 */
[----:B------:R-:W-:Y:S05]  /*63e0*/  BRA.DIV UR7, `(.L_x_167) ;  /* 0x0000001207247947 */ /* 0x000fea000b800000 */
[----:B------:R-:W-:-:S13]  /*63f0*/  ELECT P6, URZ, PT ;  /* 0x00000000003f782f */ /* 0x000fda00038c0000 */
.L_x_191:
[----:B------:R-:W0:Y:S01]  /*6400*/  LDC R3, c[0x0][0x28c] ;  /* 0x0000a300ff037b82 */ /* 0x000e220000000800 */
[----:B------:R-:W-:Y:S01]  /*6410*/  BSSY B1, `(.L_x_168) ;  /* 0x0000049000017945 */ /* 0x000fe20003800000 */
[----:B0-----:R-:W-:-:S13]  /*6420*/  ISETP.LT.OR P6, PT, R3, 0x1, !P6 ;  /* 0x000000010300780c */ /* 0x001fda00077c1670 */
[----:B------:R-:W-:Y:S05]  /*6430*/  @P6 BRA `(.L_x_169) ;  /* 0x0000000400186947 */ /* 0x000fea0003800000 */
[----:B------:R-:W-:Y:S02]  /*6440*/  IMAD R9, R18, 0x8, R9 ;  /* 0x0000000812097824 */ /* 0x000fe400078e0209 */
[----:B------:R-:W-:Y:S02]  /*6450*/  IMAD.SHL.U32 R7, R2, 0x80, RZ ;  /* 0x0000008002077824 */ /* 0x000fe400078e00ff */
[----:B------:R-:W-:Y:S02]  /*6460*/  IMAD.MOV.U32 R13, RZ, RZ, RZ ;  /* 0x000000ffff0d7224 */ /* 0x000fe400078e00ff */
[----:B------:R-:W-:Y:S02]  /*6470*/  IMAD.U32 R14, RZ, RZ, UR21 ;  /* 0x00000015ff0e7e24 */ /* 0x000fe4000f8e00ff */
[----:B------:R-:W-:Y:S02]  /*6480*/  IMAD.MOV.U32 R2, RZ, RZ, R8 ;  /* 0x000000ffff027224 */ /* 0x000fe400078e0008 */
[----:B------:R-:W-:-:S02]  /*6490*/  IMAD.MOV.U32 R4, RZ, RZ, R0 ;  /* 0x000000ffff047224 */ /* 0x000fc400078e0000 */
[----:B------:R-:W-:-:S07]  /*64a0*/  IMAD.SHL.U32 R6, R9, 0x8, RZ ;  /* 0x0000000809067824 */ /* 0x000fce00078e00ff */
.L_x_173:
[----:B------:R-:W0:Y:S01]  /*64b0*/  S2UR UR7, SR_CgaCtaId ;  /* 0x00000000000779c3 */ /* 0x000e220000008800 */
[----:B------:R-:W-:Y:S02]  /*64c0*/  MOV R12, 0x400 ;  /* 0x00000400000c7802 */ /* 0x000fe40000000f00 */
[----:B------:R-:W-:-:S05]  /*64d0*/  SHF.L.U32 R3, R2, 0x1f, RZ ;  /* 0x0000001f02037819 */ /* 0x000fca00000006ff */
[----:B------:R-:W1:Y:S01]  /*64e0*/  @!P3 LDC R5, c[0x0][0x500] ;  /* 0x00014000ff05bb82 */ /* 0x000e620000000800 */
[----:B0-----:R-:W-:-:S05]  /*64f0*/  IMAD.U32 R9, RZ, RZ, UR7 ;  /* 0x00000007ff097e24 */ /* 0x001fca000f8e00ff */
[----:B------:R-:W-:-:S05]  /*6500*/  LEA R11, R9, R12, 0x18 ;  /* 0x0000000c090b7211 */ /* 0x000fca00078ec0ff */
[----:B------:R-:W-:-:S04]  /*6510*/  IMAD R12, R4, 0x8, R11 ;  /* 0x00000008040c7824 */ /* 0x000fc800078e020b */
[----:B------:R-:W0:Y:S02]  /*6520*/  SYNCS.PHASECHK.TRANS64.TRYWAIT P1, [R12+URZ+0x20], R3 ;  /* 0x000020030c0075a7 */ /* 0x000e24000802017f */
[----:B01----:R-:W-:Y:S05]  /*6530*/  @!P1 BRA `(.L_x_170) ;  /* 0x0000000c00f09947 */ /* 0x003fea0003800000 */
.L_x_192:
[----:B------:R-:W-:Y:S01]  /*6540*/  UPRMT UR7, UR13, 0x9910, URZ ;  /* 0x000099100d077896 */ /* 0x000fe2000800003f */
[----:B------:R1:W-:Y:S03]  /*6550*/  @!P3 SYNCS.ARRIVE.TRANS64 RZ, [R12+URZ], R5 ;  /* 0x000000050cffb9a7 */ /* 0x0003e6000800003f */
[----:B------:R-:W-:-:S06]  /*6560*/  UISETP.NE.AND UP0, UPT, UR7, 0x2, UPT ;  /* 0x000000020700788c */ /* 0x000fcc000bf05270 */
[----:B------:R-:W-:-:S13]  /*6570*/  PLOP3.LUT P1, PT, PT, PT, UP0, 0x80, 0x0 ;  /* 0x000000000000781c */ /* 0x000fda0003f2f008 */
[----:B-1----:R-:W-:Y:S05]  /*6580*/  @P1 BRA `(.L_x_171) ;  /* 0x0000000000041947 */ /* 0x002fea0003800000 */
[----:B------:R-:W-:Y:S01]  /*6590*/  BPT.TRAP 0x1 ;  /* 0x000000040000795c */ /* 0x000fe20000300000 */
.L_x_171:
[----:B------:R-:W-:Y:S05]  /*65a0*/  @P0 BRA `(.L_x_172) ;  /* 0x0000000000040947 */ /* 0x000fea0003800000 */
[----:B------:R-:W-:Y:S01]  /*65b0*/  BPT.TRAP 0x1 ;  /* 0x000000040000795c */ /* 0x000fe20000300000 */
.L_x_172:
[----:B0-----:R-:W-:Y:S01]  /*65c0*/  IMAD R3, R4, 0x10, R9 ;  /* 0x0000001004037824 */ /* 0x001fe200078e0209 */
[----:B------:R-:W-:Y:S01]  /*65d0*/  R2UR UR34, R13 ;  /* 0x000000000d2272ca */ /* 0x000fe200000e0000 */
[----:B------:R-:W-:Y:S01]  /*65e0*/  VIADD R14, R14, 0xffffffff ;  /* 0xffffffff0e0e7836 */ /* 0x000fe20000000000 */
[----:B------:R-:W-:Y:S01]  /*65f0*/  R2UR UR33, R12 ;  /* 0x000000000c2172ca */ /* 0x000fe200000e0000 */
[----:B------:R-:W-:Y:S01]  /*6600*/  IMAD.SHL.U32 R3, R3, 0x100, RZ ;  /* 0x0000010003037824 */ /* 0x000fe200078e00ff */
[----:B------:R-:W-:Y:S01]  /*6610*/  R2UR UR36, R19 ;  /* 0x00000000132472ca */ /* 0x000fe200000e0000 */
[----:B------:R-:W-:Y:S01]  /*6620*/  UIADD3 UR14, UP0, UR30, 0xf0, URZ ;  /* 0x000000f01e0e7890 */ /* 0x000fe2000ff1e03f */
[----:B------:R-:W-:Y:S01]  /*6630*/  R2UR UR35, R6 ;  /* 0x00000000062372ca */ /* 0x000fe200000e0000 */
[--C-:B------:R-:W-:Y:S01]  /*6640*/  IMAD R3, R3, 0x4, R11.reuse ;  /* 0x0000000403037824 */ /* 0x100fe200078e020b */
[----:B------:R-:W-:Y:S01]  /*6650*/  R2UR UR19, R7 ;  /* 0x00000000071372ca */ /* 0x000fe200000e0000 */
[----:B------:R-:W-:Y:S01]  /*6660*/  IMAD R11, R4, 0x8000, R11 ;  /* 0x00008000040b7824 */ /* 0x000fe200078e020b */
[----:B------:R-:W-:Y:S01]  /*6670*/  UIADD3 UR42, UP1, UR30, 0x1f0, URZ ;  /* 0x000001f01e2a7890 */ /* 0x000fe2000ff3e03f */
[----:B------:R-:W-:Y:S01]  /*6680*/  ISETP.GT.AND P2, PT, R14, 0x1, PT ;  /* 0x000000010e00780c */ /* 0x000fe20003f44270 */
[----:B------:R-:W-:Y:S01]  /*6690*/  UIADD3.X UR15, URZ, UR31, URZ, UP0, !UPT ;  /* 0x0000001f3f0f7290 */ /* 0x000fe200087fe43f */
[----:B------:R-:W-:Y:S01]  /*66a0*/  R2UR UR24, R3 ;  /* 0x00000000031872ca */ /* 0x000fe200000e0000 */
[----:B------:R-:W-:Y:S01]  /*66b0*/  UIADD3 UR26, UR34, 0x20, URZ ;  /* 0x00000020221a7890 */ /* 0x000fe2000fffe03f */
[----:B------:R-:W-:Y:S01]  /*66c0*/  R2UR UR8, R11 ;  /* 0x000000000b0872ca */ /* 0x000fe200000e0000 */
[----:B------:R-:W-:Y:S01]  /*66d0*/  UIADD3.X UR43, URZ, UR31, URZ, UP1, !UPT ;  /* 0x0000001f3f2b7290 */ /* 0x000fe20008ffe43f */
[----:B------:R-:W-:Y:S01]  /*66e0*/  VIADD R4, R4, 0x1 ;  /* 0x0000000104047836 */ /* 0x000fe20000000000 */
[----:B------:R-:W-:Y:S01]  /*66f0*/  UMOV UR7, 0xff0000 ;  /* 0x00ff000000077882 */ /* 0x000fe20000000000 */
[----:B------:R-:W-:Y:S01]  /*6700*/  UMOV UR22, 0x0 ;  /* 0x0000000000167882 */ /* 0x000fe20000000000 */
[----:B------:R-:W-:Y:S01]  /*6710*/  UMOV UR23, 0x10000000 ;  /* 0x1000000000177882 */ /* 0x000fe20000000000 */
[----:B------:R-:W-:Y:S01]  /*6720*/  UMOV UR25, UR33 ;  /* 0x0000002100197c82 */ /* 0x000fe20008000000 */
[----:B------:R-:W-:Y:S01]  /*6730*/  ISETP.NE.AND P1, PT, R4, 0x4, PT ;  /* 0x000000040400780c */ /* 0x000fe20003f25270 */
[----:B------:R-:W-:Y:S01]  /*6740*/  UMOV UR28, UR36 ;  /* 0x00000024001c7c82 */ /* 0x000fe20008000000 */
[----:B------:R-:W-:Y:S01]  /*6750*/  UMOV UR27, UR35 ;  /* 0x00000023001b7c82 */ /* 0x000fe20008000000 */
[----:B------:R-:W-:Y:S01]  /*6760*/  UMOV UR17, UR33 ;  /* 0x0000002100117c82 */ /* 0x000fe20008000000 */
[----:B------:R-:W-:Y:S01]  /*6770*/  UIADD3 UR32, UR24, 0x180, URZ ;  /* 0x0000018018207890 */ /* 0x000fe2000fffe03f */
[----:B------:R-:W-:Y:S01]  /*6780*/  SEL R3, RZ, 0x1, P1 ;  /* 0x00000001ff037807 */ /* 0x000fe20000800000 */
[----:B------:R-:W-:Y:S01]  /*6790*/  UIADD3 UR24, UR24, 0x2180, URZ ;  /* 0x0000218018187890 */ /* 0x000fe2000fffe03f */
[----:B------:R-:W-:Y:S01]  /*67a0*/  VIADD R13, R13, 0x40 ;  /* 0x000000400d0d7836 */ /* 0x000fe20000000000 */
[----:B------:R-:W-:Y:S01]  /*67b0*/  UIADD3 UR16, UR8, 0x10180, URZ ;  /* 0x0001018008107890 */ /* 0x000fe2000fffe03f */
[----:B------:R-:W-:Y:S01]  /*67c0*/  LOP3.LUT R2, R2, R3, RZ, 0x3c, !PT ;  /* 0x0000000302027212 */ /* 0x000fe200078e3cff */
[----:B------:R-:W-:Y:S01]  /*67d0*/  UIADD3 UR8, UR8, 0x14180, URZ ;  /* 0x0001418008087890 */ /* 0x000fe2000fffe03f */
[----:B------:R-:W-:Y:S01]  /*67e0*/  SEL R4, R4, RZ, P1 ;  /* 0x000000ff04047207 */ /* 0x000fe20000800000 */
[----:B------:R-:W-:Y:S01]  /*67f0*/  UMOV UR18, UR34 ;  /* 0x0000002200127c82 */ /* 0x000fe20008000000 */
[----:B------:R-:W-:Y:S01]  /*6800*/  UMOV UR20, UR36 ;  /* 0x0000002400147c82 */ /* 0x000fe20008000000 */
[----:B------:R0:W-:Y:S01]  /*6810*/  UTMALDG.3D.MULTICAST [UR32], [UR14], UR7, desc[UR22] ;  /* 0x000016200e0073b4 */ /* 0x0001e20008011807 */
[----:B------:R-:W-:Y:S01]  /*6820*/  UMOV UR9, UR33 ;  /* 0x0000002100097c82 */ /* 0x000fe20008000000 */
[----:B------:R-:W-:Y:S01]  /*6830*/  UMOV UR11, UR19 ;  /* 0x00000013000b7c82 */ /* 0x000fe20008000000 */
[----:B------:R-:W-:Y:S01]  /*6840*/  UMOV UR12, UR36 ;  /* 0x00000024000c7c82 */ /* 0x000fe20008000000 */
[----:B------:R-:W-:Y:S01]  /*6850*/  UMOV UR10, UR26 ;  /* 0x0000001a000a7c82 */ /* 0x000fe20008000000 */
[----:B------:R0:W-:Y:S01]  /*6860*/  UTMALDG.3D.MULTICAST [UR24], [UR14], UR7, desc[UR22] ;  /* 0x000016180e0073b4 */ /* 0x0001e20008011807 */
[----:B------:R0:W-:Y:S01]  /*6870*/  UTMALDG.3D [UR16], [UR42], desc[UR22] ;  /* 0x000016102a0075b4 */ /* 0x0001e20008011000 */
[----:B------:R0:W-:Y:S02]  /*6880*/  UTMALDG.3D [UR8], [UR42], desc[UR22] ;  /* 0x000016082a0075b4 */ /* 0x0001e40008011000 */
[----:B0-----:R-:W-:Y:S05]  /*6890*/  @P2 BRA `(.L_x_173) ;  /* 0xfffffffc00042947 */ /* 0x001fea000383ffff */
.L_x_169:
[----:B------:R-:W-:Y:S05]  /*68a0*/  BSYNC B1 ;  /* 0x0000000000017941 */ /* 0x000fea0003800000 */
.L_x_168:
[----:B------:R-:W-:Y:S01]  /*68b0*/  LOP3.LUT P4, RZ, R10, 0xff, RZ, 0xc0, !PT ;  /* 0x000000ff0aff7812 */ /* 0x000fe2000788c0ff */
[----:B------:R-:W-:Y:S01]  /*68c0*/  VIADD R0, R0, UR37 ;  /* 0x0000002500007c36 */ /* 0x000fe20008000000 */
[----:B------:R-:W-:Y:S01]  /*68d0*/  ULDC.64 UR8, c[0x0][0x650] ;  /* 0x0001940000087ab9 */ /* 0x000fe20000000a00 */
[----:B------:R-:W-:Y:S01]  /*68e0*/  IMAD.U32 R3, RZ, RZ, UR37 ;  /* 0x00000025ff037e24 */ /* 0x000fe2000f8e00ff */
[----:B------:R-:W-:Y:S01]  /*68f0*/  BSSY B1, `(.L_x_174) ;  /* 0x000006f000017945 */ /* 0x000fe20003800000 */
[----:B------:R-:W-:Y:S01]  /*6900*/  IMAD.MOV.U32 R18, RZ, RZ, -0x1 ;  /* 0xffffffffff127424 */ /* 0x000fe200078e00ff */
[----:B------:R-:W-:Y:S01]  /*6910*/  SHF.R.U32.HI R2, RZ, 0x2, R0 ;  /* 0x00000002ff027819 */ /* 0x000fe20000011600 */
[----:B------:R-:W-:Y:S01]  /*6920*/  IMAD.MOV.U32 R19, RZ, RZ, -0x1 ;  /* 0xffffffffff137424 */ /* 0x000fe200078e00ff */
[----:B------:R-:W-:Y:S02]  /*6930*/  ISETP.GT.U32.AND P1, PT, R0, 0x3, PT ;  /* 0x000000030000780c */ /* 0x000fe40003f24070 */
[----:B------:R-:W-:-:S02]  /*6940*/  LOP3.LUT R2, R2, 0x1, RZ, 0xc0, !PT ;  /* 0x0000000102027812 */ /* 0x000fc400078ec0ff */
[C---:B------:R-:W-:Y:S01]  /*6950*/  ISETP.LT.U32.AND P1, PT, R3.reuse, 0x4, P1 ;  /* 0x000000040300780c */ /* 0x040fe20000f21070 */
[----:B------:R-:W0:Y:S01]  /*6960*/  @P4 S2R R9, SR_CgaCtaId ;  /* 0x0000000000094919 */ /* 0x000e220000008800 */
[----:B------:R-:W-:Y:S02]  /*6970*/  @P4 MOV R4, 0x400 ;  /* 0x0000040000044802 */ /* 0x000fe40000000f00 */
[----:B------:R-:W-:Y:S02]  /*6980*/  ISETP.NE.U32.AND P2, PT, R2, 0x1, PT ;  /* 0x000000010200780c */ /* 0x000fe40003f45070 */
[----:B------:R-:W-:Y:S02]  /*6990*/  LOP3.LUT R0, R0, 0x3, RZ, 0xc0, !PT ;  /* 0x0000000300007812 */ /* 0x000fe400078ec0ff */
[----:B------:R-:W-:Y:S02]  /*69a0*/  ISETP.GT.U32.AND P2, PT, R3, 0x3, !P2 ;  /* 0x000000030300780c */ /* 0x000fe40005744070 */
[----:B------:R-:W-:-:S02]  /*69b0*/  SEL R3, RZ, 0x1, !P1 ;  /* 0x00000001ff037807 */ /* 0x000fc40004800000 */
[----:B------:R-:W-:Y:S02]  /*69c0*/  SEL R2, RZ, 0x1, !P2 ;  /* 0x00000001ff027807 */ /* 0x000fe40005000000 */
[----:B------:R-:W-:Y:S02]  /*69d0*/  PRMT R10, RZ, 0x7610, R10 ;  /* 0x00007610ff0a7816 */ /* 0x000fe4000000000a */
[--C-:B------:R-:W-:Y:S01]  /*69e0*/  LOP3.LUT R8, R2, R8, R3.reuse, 0x96, !PT ;  /* 0x0000000802087212 */ /* 0x100fe200078e9603 */
[----:B------:R-:W-:Y:S01]  /*69f0*/  IMAD.MOV.U32 R2, RZ, RZ, -0x1 ;  /* 0xffffffffff027424 */ /* 0x000fe200078e00ff */
[----:B------:R-:W-:Y:S02]  /*6a00*/  PRMT R3, RZ, 0x7610, R3 ;  /* 0x00007610ff037816 */ /* 0x000fe40000000003 */
[----:B0-----:R-:W-:-:S04]  /*6a10*/  @P4 LEA R4, R9, R4, 0x18 ;  /* 0x0000000409044211 */ /* 0x001fc800078ec0ff */
[----:B------:R0:W-:Y:S01]  /*6a20*/  @P4 SYNCS.ARRIVE.TRANS64.A1T0 RZ, [R4+URZ+0x78], RZ ;  /* 0x000078ff04ff49a7 */ /* 0x0001e2000810003f */
[----:B------:R-:W-:-:S04]  /*6a30*/  IADD3 R16, P4, R16, UR52, RZ ;  /* 0x0000003410107c10 */ /* 0x000fc8000ff9e0ff */
[----:B------:R-:W-:Y:S02]  /*6a40*/  IADD3.X R17, R17, UR39, RZ, P4, !PT ;  /* 0x0000002711117c10 */ /* 0x000fe4000a7fe4ff */
        /* <DEDUP_REMOVED lines=8> */
[----:B------:R-:W-:Y:S01]  /*6ad0*/  ULDC UR14, c[0x0][0x154] ;  /* 0x00005500000e7ab9 */ /* 0x000fe20000000800 */
[----:B------:R-:W-:Y:S01]  /*6ae0*/  IMAD.MOV.U32 R2, RZ, RZ, R16 ;  /* 0x000000ffff027224 */ /* 0x000fe200078e0010 */
[----:B------:R-:W-:Y:S01]  /*6af0*/  ISETP.NE.AND.EX P1, PT, RZ, UR9, PT, P1 ;  /* 0x00000009ff007c0c */ /* 0x000fe2000bf25310 */
[----:B------:R-:W1:Y:S01]  /*6b00*/  S2UR UR12, SR_CTAID.Y ;  /* 0x00000000000c79c3 */ /* 0x000e620000002600 */
[----:B0-----:R-:W-:-:S05]  /*6b10*/  I2FP.F32.U32 R3, UR7 ;  /* 0x0000000700037c45 */ /* 0x001fca0008201000 */
[----:B------:R-:W-:Y:S01]  /*6b20*/  FMUL R12, R3, UR10 ;  /* 0x0000000a030c7c20 */ /* 0x000fe20008400000 */
[----:B------:R-:W-:-:S05]  /*6b30*/  IMAD.MOV.U32 R3, RZ, RZ, R17 ;  /* 0x000000ffff037224 */ /* 0x000fca00078e0011 */
[----:B------:R-:W-:Y:S05]  /*6b40*/  @!P1 BRA `(.L_x_176) ;  /* 0x0000000000289947 */ /* 0x000fea0003800000 */
[----:B------:R-:W-:Y:S02]  /*6b50*/  ULDC UR10, c[0x0][0x634] ;  /* 0x00018d00000a7ab9 */ /* 0x000fe40000000800 */
[----:B------:R-:W-:-:S05]  /*6b60*/  IADD3 R7, P1, R16, UR10, RZ ;  /* 0x0000000a10077c10 */ /* 0x000fca000ff3e0ff */
[----:B------:R-:W-:-:S04]  /*6b70*/  IMAD.X R11, RZ, RZ, R17, P1 ;  /* 0x000000ffff0b7224 */ /* 0x000fc800008e0611 */
[----:B------:R-:W-:-:S04]  /*6b80*/  IMAD.WIDE.U32 R4, R11, UR8, RZ ;  /* 0x000000080b047c25 */ /* 0x000fc8000f8e00ff */
[----:B------:R-:W-:-:S04]  /*6b90*/  IMAD.WIDE.U32 R4, P1, R7, UR9, R4 ;  /* 0x0000000907047c25 */ /* 0x000fc8000f820004 */
[----:B------:R-:W-:-:S04]  /*6ba0*/  IMAD.WIDE.U32 R6, R7, UR8, RZ ;  /* 0x0000000807067c25 */ /* 0x000fc8000f8e00ff */
[----:B------:R-:W-:Y:S01]  /*6bb0*/  IMAD.X R3, RZ, RZ, RZ, P1 ;  /* 0x000000ffff037224 */ /* 0x000fe200008e06ff */
[----:B------:R-:W-:Y:S01]  /*6bc0*/  IADD3 RZ, P1, R7, R4, RZ ;  /* 0x0000000407ff7210 */ /* 0x000fe20007f3e0ff */
[----:B------:R-:W-:-:S04]  /*6bd0*/  IMAD.MOV.U32 R2, RZ, RZ, R5 ;  /* 0x000000ffff027224 */ /* 0x000fc800078e0005 */
[----:B------:R-:W-:-:S08]  /*6be0*/  IMAD.WIDE.U32.X R2, R11, UR9, R2, P1 ;  /* 0x000000090b027c25 */ /* 0x000fd000088e0402 */
.L_x_176:
[--C-:B------:R-:W-:Y:S01]  /*6bf0*/  SHF.R.U64 R19, R2, UR11, R3.reuse ;  /* 0x0000000b02137c19 */ /* 0x100fe20008001203 */
[----:B------:R-:W0:Y:S01]  /*6c00*/  F2I.U32.TRUNC.NTZ R12, R12 ;  /* 0x0000000c000c7305 */ /* 0x000e22000020f000 */
[----:B------:R-:W-:Y:S01]  /*6c10*/  SHF.R.U32.HI R2, RZ, UR11, R3 ;  /* 0x0000000bff027c19 */ /* 0x000fe20008011603 */
[----:B------:R-:W-:Y:S01]  /*6c20*/  ULDC.64 UR8, c[0x0][0x620] ;  /* 0x0001880000087ab9 */ /* 0x000fe20000000a00 */
[----:B------:R-:W-:Y:S01]  /*6c30*/  IADD3 R5, P1, RZ, -R19, RZ ;  /* 0x80000013ff057210 */ /* 0x000fe20007f3e0ff */
[----:B------:R-:W3:Y:S01]  /*6c40*/  LDC R11, c[0x0][0x610] ;  /* 0x00018400ff0b7b82 */ /* 0x000ee20000000800 */
[----:B-1----:R-:W-:Y:S01]  /*6c50*/  I2FP.F32.U32 R4, UR12 ;  /* 0x0000000c00047c45 */ /* 0x002fe20008201000 */
[----:B------:R-:W-:Y:S01]  /*6c60*/  ULDC UR11, c[0x0][0x658] ;  /* 0x00019600000b7ab9 */ /* 0x000fe20000000800 */
[----:B------:R-:W-:Y:S01]  /*6c70*/  ULDC UR16, c[0x0][0x648] ;  /* 0x0001920000107ab9 */ /* 0x000fe20000000800 */
[----:B------:R-:W-:Y:S02]  /*6c80*/  IMAD.X R2, RZ, RZ, ~R2, P1 ;  /* 0x000000ffff027224 */ /* 0x000fe400008e0e02 */
[----:B------:R-:W-:Y:S01]  /*6c90*/  FMUL R6, R4, UR14 ;  /* 0x0000000e04067c20 */ /* 0x000fe20008400000 */
[----:B------:R-:W-:Y:S01]  /*6ca0*/  ULDC.64 UR14, c[0x0][0x640] ;  /* 0x00019000000e7ab9 */ /* 0x000fe20000000a00 */
[----:B------:R-:W-:Y:S01]  /*6cb0*/  IMAD R4, R2, UR8, RZ ;  /* 0x0000000802047c24 */ /* 0x000fe2000f8e02ff */
[----:B------:R-:W-:Y:S01]  /*6cc0*/  ISETP.NE.U32.AND P1, PT, RZ, UR14, PT ;  /* 0x0000000eff007c0c */ /* 0x000fe2000bf25070 */
[C---:B------:R-:W-:Y:S01]  /*6cd0*/  IMAD.WIDE.U32 R2, R5.reuse, UR8, R16 ;  /* 0x0000000805027c25 */ /* 0x040fe2000f8e0010 */
[----:B0-----:R-:W-:Y:S01]  /*6ce0*/  R2UR UR8, R12 ;  /* 0x000000000c0872ca */ /* 0x001fe200000e0000 */
[----:B------:R-:W0:Y:S01]  /*6cf0*/  F2I.U32.TRUNC.NTZ R6, R6 ;  /* 0x0000000600067305 */ /* 0x000e22000020f000 */
[----:B------:R-:W-:Y:S01]  /*6d00*/  ISETP.NE.AND.EX P1, PT, RZ, UR15, PT, P1 ;  /* 0x0000000fff007c0c */ /* 0x000fe2000bf25310 */
[----:B------:R-:W-:Y:S01]  /*6d10*/  IMAD R5, R5, UR9, R4 ;  /* 0x0000000905057c24 */ /* 0x000fe2000f8e0204 */
[----:B------:R-:W-:-:S03]  /*6d20*/  ULDC UR9, c[0x0][0x618] ;  /* 0x0001860000097ab9 */ /* 0x000fc60000000800 */
[----:B------:R-:W-:-:S05]  /*6d30*/  IMAD.IADD R3, R3, 0x1, R5 ;  /* 0x0000000103037824 */ /* 0x000fca00078e0205 */
[--C-:B------:R-:W-:Y:S02]  /*6d40*/  SHF.R.U64 R12, R2, UR9, R3.reuse ;  /* 0x00000009020c7c19 */ /* 0x100fe40008001203 */
[----:B------:R-:W-:Y:S01]  /*6d50*/  SHF.R.U32.HI R3, RZ, UR9, R3 ;  /* 0x00000009ff037c19 */ /* 0x000fe20008011603 */
[----:B------:R-:W-:Y:S01]  /*6d60*/  ULDC UR9, c[0x0][0x608] ;  /* 0x0001820000097ab9 */ /* 0x000fe20000000800 */
[----:B0-----:R-:W-:Y:S02]  /*6d70*/  R2UR UR10, R6 ;  /* 0x00000000060a72ca */ /* 0x001fe400000e0000 */
[--C-:B------:R-:W-:Y:S02]  /*6d80*/  SHF.R.U64 R14, R12, UR9, R3.reuse ;  /* 0x000000090c0e7c19 */ /* 0x100fe40008001203 */
[----:B------:R-:W-:Y:S01]  /*6d90*/  SHF.R.U32.HI R3, RZ, UR9, R3 ;  /* 0x00000009ff037c19 */ /* 0x000fe20008011603 */
[----:B------:R-:W-:-:S03]  /*6da0*/  UIADD3 UR9, -UR8, URZ, URZ ;  /* 0x0000003f08097290 */ /* 0x000fc6000fffe13f */
[--C-:B------:R-:W-:Y:S01]  /*6db0*/  SHF.R.U64 R18, R14, UR11, R3.reuse ;  /* 0x0000000b0e127c19 */ /* 0x100fe20008001203 */
[----:B------:R-:W-:Y:S01]  /*6dc0*/  ULDC UR8, c[0x0][0x144] ;  /* 0x0000510000087ab9 */ /* 0x000fe20000000800 */
[----:B------:R-:W-:-:S03]  /*6dd0*/  SHF.R.U32.HI R3, RZ, UR11, R3 ;  /* 0x0000000bff037c19 */ /* 0x000fc60008011603 */
[----:B------:R-:W-:Y:S01]  /*6de0*/  IMAD.MOV.U32 R2, RZ, RZ, R18 ;  /* 0x000000ffff027224 */ /* 0x000fe200078e0012 */
[----:B------:R-:W-:Y:S06]  /*6df0*/  @!P1 BRA `(.L_x_177) ;  /* 0x0000000000289947 */ /* 0x000fec0003800000 */
        /* <DEDUP_REMOVED lines=10> */
.L_x_177:
[----:B------:R-:W-:Y:S01]  /*6ea0*/  UISETP.NE.AND UP0, UPT, UR38, URZ, UPT ;  /* 0x0000003f2600728c */ /* 0x000fe2000bf05270 */
[----:B------:R-:W-:Y:S01]  /*6eb0*/  SHF.R.U64 R3, R2, UR16, R3 ;  /* 0x0000001002037c19 */ /* 0x000fe20008001203 */
[----:B------:R-:W-:Y:S01]  /*6ec0*/  UIADD3 UR10, -UR10, URZ, URZ ;  /* 0x0000003f0a0a7290 */ /* 0x000fe2000fffe13f */
[----:B------:R-:W-:Y:S01]  /*6ed0*/  LOP3.LUT R2, R14, UR6, RZ, 0xc0, !PT ;  /* 0x000000060e027c12 */ /* 0x000fe2000f8ec0ff */
[----:B------:R-:W-:Y:S02]  /*6ee0*/  UIMAD UR7, UR8, UR9, UR7 ;  /* 0x00000009080772a4 */ /* 0x000fe4000f8e0207 */
[----:B------:R-:W-:Y:S01]  /*6ef0*/  IMAD.MOV R5, RZ, RZ, -R3 ;  /* 0x000000ffff057224 */ /* 0x000fe200078e0a03 */
[----:B------:R-:W-:Y:S01]  /*6f00*/  ULDC UR8, c[0x0][0x148] ;  /* 0x0000520000087ab9 */ /* 0x000fe20000000800 */
[----:B------:R-:W-:Y:S01]  /*6f10*/  IMAD R4, R3, UR5, R2 ;  /* 0x0000000503047c24 */ /* 0x000fe2000f8e0202 */
[----:B------:R-:W-:Y:S02]  /*6f20*/  LOP3.LUT R3, R12, UR4, RZ, 0xc0, !PT ;  /* 0x000000040c037c12 */ /* 0x000fe4000f8ec0ff */
[----:B------:R-:W-:Y:S01]  /*6f30*/  @UP0 UIMAD UR7, UR8, UR10, UR12 ;  /* 0x0000000a080702a4 */ /* 0x000fe2000f8e020c */
[----:B------:R-:W-:-:S02]  /*6f40*/  PLOP3.LUT P1, PT, PT, PT, UP0, 0x80, 0x0 ;  /* 0x000000000000781c */ /* 0x000fc40003f2f008 */
[----:B------:R-:W-:Y:S02]  /*6f50*/  ULDC UR8, c[0x0][0x638] ;  /* 0x00018e0000087ab9 */ /* 0x000fe40000000800 */
[----:B------:R-:W-:Y:S02]  /*6f60*/  IMAD R2, R5, UR8, R18 ;  /* 0x0000000805027c24 */ /* 0x000fe4000f8e0212 */
[----:B---3--:R-:W-:Y:S01]  /*6f70*/  IMAD R11, R4, R11, UR7 ;  /* 0x00000007040b7e24 */ /* 0x008fe2000f8e020b */
[----:B------:R-:W-:Y:S01]  /*6f80*/  ULDC UR7, c[0x0][0x600] ;  /* 0x0001800000077ab9 */ /* 0x000fe20000000800 */
[----:B------:R-:W-:Y:S02]  /*6f90*/  IMAD.MOV.U32 R4, RZ, RZ, 0x1 ;  /* 0x00000001ff047424 */ /* 0x000fe400078e00ff */
[----:B------:R-:W-:-:S03]  /*6fa0*/  IMAD R18, R2, UR7, R3 ;  /* 0x0000000702127c24 */ /* 0x000fc6000f8e0203 */
[----:B------:R-:W-:Y:S02]  /*6fb0*/  PRMT R3, R4, 0x7610, R3 ;  /* 0x0000761004037816 */ /* 0x000fe40000000003 */
[----:B------:R-:W-:Y:S02]  /*6fc0*/  SEL R2, R18, R11, !P1 ;  /* 0x0000000b12027207 */ /* 0x000fe40004800000 */
[----:B------:R-:W-:-:S07]  /*6fd0*/  SEL R18, R11, R18, !P1 ;  /* 0x000000120b127207 */ /* 0x000fce0004800000 */
.L_x_175:
[----:B------:R-:W-:Y:S05]  /*6fe0*/  BSYNC B1 ;  /* 0x0000000000017941 */ /* 0x000fea0003800000 */
.L_x_174:
[----:B------:R-:W-:-:S13]  /*6ff0*/  LOP3.LUT P1, RZ, R3, 0xff, RZ, 0xc0, !PT ;  /* 0x000000ff03ff7812 */ /* 0x000fda000782c0ff */
[----:B------:R-:W-:Y:S05]  /*7000*/  @P1 BRA `(.L_x_178) ;  /* 0xfffffff000f01947 */ /* 0x000fea000383ffff */
[----:B------:R-:W-:Y:S05]  /*7010*/  BSYNC B0 ;  /* 0x0000000000007941 */ /* 0x000fea0003800000 */
.L_x_166:
[----:B------:R-:W-:-:S03]  /*7020*/  UMOV UR7, 0xffffffff ;  /* 0xffffffff00077882 */ /* 0x000fc60000000000 */
[----:B------:R-:W-:Y:S05]  /*7030*/  BRA.DIV UR7, `(.L_x_179) ;  /* 0x0000000607447947 */ /* 0x000fea000b800000 */
[----:B------:R-:W-:-:S13]  /*7040*/  ELECT P6, URZ, PT ;  /* 0x00000000003f782f */ /* 0x000fda00038c0000 */
.L_x_195:
[----:B------:R-:W-:Y:S04]  /*7050*/  BSSY B0, `(.L_x_180) ;  /* 0x000002c000007945 */ /* 0x000fe80003800000 */
[----:B------:R-:W-:Y:S05]  /*7060*/  @!P6 BRA `(.L_x_181) ;  /* 0x0000000000a8e947 */ /* 0x000fea0003800000 */
[----:B------:R-:W-:-:S04]  /*7070*/  ULOP3.LUT UR7, UR40, 0x2, URZ, 0xfc, !UPT ;  /* 0x0000000228077892 */ /* 0x000fc8000f8efc3f */
[----:B------:R-:W-:-:S06]  /*7080*/  UISETP.NE.AND UP0, UPT, UR7, 0x3, UPT ;  /* 0x000000030700788c */ /* 0x000fcc000bf05270 */
[----:B------:R-:W-:-:S13]  /*7090*/  PLOP3.LUT P0, PT, PT, PT, UP0, 0x80, 0x0 ;  /* 0x000000000000781c */ /* 0x000fda0003f0f008 */
[----:B------:R-:W-:Y:S05]  /*70a0*/  @!P0 BRA `(.L_x_182) ;  /* 0x0000000000048947 */ /* 0x000fea0003800000 */
[----:B------:R-:W-:Y:S01]  /*70b0*/  BPT.TRAP 0x1 ;  /* 0x000000040000795c */ /* 0x000fe20000300000 */
.L_x_182:
[----:B------:R-:W0:Y:S01]  /*70c0*/  S2R R3, SR_CgaCtaId ;  /* 0x0000000000037919 */ /* 0x000e220000008800 */
[----:B------:R-:W-:-:S04]  /*70d0*/  MOV R2, 0x400 ;  /* 0x0000040000027802 */ /* 0x000fc80000000f00 */
[----:B0-----:R-:W-:Y:S02]  /*70e0*/  LEA R3, R3, R2, 0x18 ;  /* 0x0000000203037211 */ /* 0x001fe400078ec0ff */
[----:B------:R-:W-:-:S03]  /*70f0*/  SHF.L.U32 R2, R8, 0x1f, RZ ;  /* 0x0000001f08027819 */ /* 0x000fc600000006ff */
[----:B------:R-:W-:-:S04]  /*7100*/  VIADD R3, R3, 0x20 ;  /* 0x0000002003037836 */ /* 0x000fc80000000000 */
[C---:B------:R-:W-:Y:S02]  /*7110*/  IMAD R7, R0.reuse, 0x8, R3 ;  /* 0x0000000800077824 */ /* 0x040fe400078e0203 */
[----:B------:R-:W-:Y:S02]  /*7120*/  VIADD R0, R0, 0x1 ;  /* 0x0000000100007836 */ /* 0x000fe40000000000 */
[----:B------:R-:W0:Y:S03]  /*7130*/  SYNCS.PHASECHK.TRANS64.TRYWAIT P0, [R7+URZ], R2 ;  /* 0x00000002070075a7 */ /* 0x000e26000800017f */
[----:B------:R-:W-:-:S04]  /*7140*/  ISETP.NE.AND P1, PT, R0, 0x4, PT ;  /* 0x000000040000780c */ /* 0x000fc80003f25270 */
[----:B------:R-:W-:Y:S02]  /*7150*/  SEL R5, RZ, 0x1, P1 ;  /* 0x00000001ff057807 */ /* 0x000fe40000800000 */
[----:B------:R-:W-:Y:S02]  /*7160*/  SEL R0, R0, RZ, P1 ;  /* 0x000000ff00007207 */ /* 0x000fe40000800000 */
[----:B------:R-:W-:-:S03]  /*7170*/  LOP3.LUT R5, R8, R5, RZ, 0x3c, !PT ;  /* 0x0000000508057212 */ /* 0x000fc600078e3cff */
[----:B------:R-:W-:Y:S01]  /*7180*/  IMAD R9, R0, 0x8, R3 ;  /* 0x0000000800097824 */ /* 0x000fe200078e0203 */
[----:B------:R-:W-:Y:S01]  /*7190*/  SHF.L.U32 R4, R5, 0x1f, RZ ;  /* 0x0000001f05047819 */ /* 0x000fe200000006ff */
[----:B0-----:R-:W-:Y:S06]  /*71a0*/  @!P0 BRA `(.L_x_183) ;  /* 0x0000000400088947 */ /* 0x001fec0003800000 */
.L_x_196:
[----:B------:R-:W1:Y:S01]  /*71b0*/  SYNCS.PHASECHK.TRANS64.TRYWAIT P0, [R9+URZ], R4 ;  /* 0x00000004090075a7 */ /* 0x000e62000800017f */
[----:B------:R-:W-:-:S05]  /*71c0*/  VIADD R0, R0, 0x1 ;  /* 0x0000000100007836 */ /* 0x000fca0000000000 */
[----:B------:R-:W-:-:S04]  /*71d0*/  ISETP.NE.AND P1, PT, R0, 0x4, PT ;  /* 0x000000040000780c */ /* 0x000fc80003f25270 */
[----:B0-----:R-:W-:Y:S02]  /*71e0*/  SEL R2, RZ, 0x1, P1 ;  /* 0x00000001ff027807 */ /* 0x001fe40000800000 */
[----:B------:R-:W-:Y:S02]  /*71f0*/  SEL R0, R0, RZ, P1 ;  /* 0x000000ff00007207 */ /* 0x000fe40000800000 */
[----:B------:R-:W-:-:S03]  /*7200*/  LOP3.LUT R7, R5, R2, RZ, 0x3c, !PT ;  /* 0x0000000205077212 */ /* 0x000fc600078e3cff */
[----:B------:R-:W-:Y:S01]  /*7210*/  IMAD R6, R0, 0x8, R3 ;  /* 0x0000000800067824 */ /* 0x000fe200078e0203 */
[----:B------:R-:W-:Y:S01]  /*7220*/  SHF.L.U32 R5, R7, 0x1f, RZ ;  /* 0x0000001f07057819 */ /* 0x000fe200000006ff */
[----:B-1----:R-:W-:Y:S06]  /*7230*/  @!P0 BRA `(.L_x_184) ;  /* 0x0000000000f88947 */ /* 0x002fec0003800000 */
.L_x_197:
[----:B------:R-:W1:Y:S01]  /*7240*/  SYNCS.PHASECHK.TRANS64.TRYWAIT P0, [R6+URZ], R5 ;  /* 0x00000005060075a7 */ /* 0x000e62000800017f */
[----:B------:R-:W-:-:S05]  /*7250*/  VIADD R0, R0, 0x1 ;  /* 0x0000000100007836 */ /* 0x000fca0000000000 */
[----:B------:R-:W-:-:S04]  /*7260*/  ISETP.NE.AND P1, PT, R0, 0x4, PT ;  /* 0x000000040000780c */ /* 0x000fc80003f25270 */
[----:B------:R-:W-:Y:S02]  /*7270*/  SEL R2, RZ, 0x1, P1 ;  /* 0x00000001ff027807 */ /* 0x000fe40000800000 */
[----:B------:R-:W-:Y:S02]  /*7280*/  SEL R0, R0, RZ, P1 ;  /* 0x000000ff00007207 */ /* 0x000fe40000800000 */
[----:B------:R-:W-:Y:S01]  /*7290*/  LOP3.LUT R2, R7, R2, RZ, 0x3c, !PT ;  /* 0x0000000207027212 */ /* 0x000fe200078e3cff */
[----:B-1----:R-:W-:Y:S06]  /*72a0*/  @!P0 BRA `(.L_x_185) ;  /* 0x0000000000f08947 */ /* 0x002fec0003800000 */
.L_x_198:
[----:B------:R-:W-:Y:S01]  /*72b0*/  IMAD R3, R0, 0x8, R3 ;  /* 0x0000000800037824 */ /* 0x000fe200078e0203 */
[----:B------:R-:W-:-:S07]  /*72c0*/  SHF.L.U32 R0, R2, 0x1f, RZ ;  /* 0x0000001f02007819 */ /* 0x000fce00000006ff */
.L_x_186:
[----:B---3--:R3:W4:Y:S02]  /*72d0*/  SYNCS.PHASECHK.TRANS64.TRYWAIT P0, [R3+URZ], R0 ;  /* 0x00000000030075a7 */ /* 0x008724000800017f */
[----:B----4-:R-:W-:Y:S05]  /*72e0*/  @!P0 NANOSLEEP.SYNCS 0x989680 ;  /* 0x009896800000895d */ /* 0x010fea0003900000 */
[----:B------:R-:W4:Y:S02]  /*72f0*/  @!P0 SYNCS.PHASECHK.TRANS64 P0, [R3+URZ], R0 ;  /* 0x00000000030085a7 */ /* 0x000f24000800007f */
[----:B----4-:R-:W-:Y:S05]  /*7300*/  @!P0 BRA `(.L_x_186) ;  /* 0xfffffffc00f08947 */ /* 0x010fea000383ffff */
.L_x_181:
[----:B------:R-:W-:Y:S05]  /*7310*/  BSYNC B0 ;  /* 0x0000000000007941 */ /* 0x000fea0003800000 */
.L_x_180:
[----:B------:R-:W-:Y:S05]  /*7320*/  EXIT ;  /* 0x000000000000794d */ /* 0x000fea0003800000 */
.L_x_18:
[----:B0-----:R0:W1:Y:S02]  /*7330*/  SYNCS.PHASECHK.TRANS64.TRYWAIT P0, [R96+URZ+-0x8], R3 ;  /* 0xfffff803600075a7 */ /* 0x001064000800017f */
[----:B-1----:R-:W-:Y:S05]  /*7340*/  @!P0 NANOSLEEP.SYNCS 0x989680 ;  /* 0x009896800000895d */ /* 0x002fea0003900000 */
[----:B------:R-:W1:Y:S02]  /*7350*/  @!P0 SYNCS.PHASECHK.TRANS64 P0, [R96+URZ+-0x8], R3 ;  /* 0xfffff803600085a7 */ /* 0x000e64000800007f */
[----:B-1----:R-:W-:Y:S05]  /*7360*/  @!P0 BRA `(.L_x_18) ;  /* 0xfffffffc00f08947 */ /* 0x002fea000383ffff */
[----:B------:R-:W-:Y:S05]  /*7370*/  BRA `(.L_x_187) ;  /* 0xffffffa400287947 */ /* 0x000fea000383ffff */
.L_x_23:
[----:B-1----:R1:W2:Y:S02]  /*7380*/  SYNCS.PHASECHK.TRANS64.TRYWAIT P1, [R3+URZ], R0 ;  /* 0x00000000030075a7 */ /* 0x0022a4000802017f */
[----:B--2---:R-:W-:Y:S05]  /*7390*/  @!P1 NANOSLEEP.SYNCS 0x989680 ;  /* 0x009896800000995d */ /* 0x004fea0003900000 */
[----:B------:R-:W2:Y:S02]  /*73a0*/  @!P1 SYNCS.PHASECHK.TRANS64 P1, [R3+URZ], R0 ;  /* 0x00000000030095a7 */ /* 0x000ea4000802007f */
[----:B--2---:R-:W-:Y:S05]  /*73b0*/  @!P1 BRA `(.L_x_23) ;  /* 0xfffffffc00f09947 */ /* 0x004fea000383ffff */
[----:B------:R-:W-:Y:S05]  /*73c0*/  BRA `(.L_x_22) ;  /* 0xffffffa400a07947 */ /* 0x000fea000383ffff */
.L_x_28:
[----:B-1----:R-:W-:-:S04]  /*73d0*/  IMAD.U32 R5, RZ, RZ, UR4 ;  /* 0x00000004ff057e24 */ /* 0x002fc8000f8e00ff */
[----:B------:R1:W2:Y:S03]  /*73e0*/  SYNCS.PHASECHK.TRANS64.TRYWAIT P1, [R5+URZ], R4 ;  /* 0x00000004050075a7 */ /* 0x0002a6000802017f */
[----:B--2---:R-:W-:Y:S05]  /*73f0*/  @!P1 NANOSLEEP.SYNCS 0x989680 ;  /* 0x009896800000995d */ /* 0x004fea0003900000 */
[----:B------:R-:W2:Y:S02]  /*7400*/  @!P1 SYNCS.PHASECHK.TRANS64 P1, [R5+URZ], R4 ;  /* 0x00000004050095a7 */ /* 0x000ea4000802007f */
[----:B--2---:R-:W-:Y:S05]  /*7410*/  @!P1 BRA `(.L_x_28) ;  /* 0xfffffffc00ec9947 */ /* 0x004fea000383ffff */
[----:B------:R-:W-:Y:S05]  /*7420*/  BRA `(.L_x_27) ;  /* 0xffffffa800e07947 */ /* 0x000fea000383ffff */
.L_x_34:
[----:B0-----:R0:W1:Y:S02]  /*7430*/  SYNCS.PHASECHK.TRANS64.TRYWAIT P0, [R96+URZ+0x8], R3 ;  /* 0x00000803600075a7 */ /* 0x001064000800017f */
[----:B-1----:R-:W-:Y:S05]  /*7440*/  @!P0 NANOSLEEP.SYNCS 0x989680 ;  /* 0x009896800000895d */ /* 0x002fea0003900000 */
[----:B------:R-:W1:Y:S02]  /*7450*/  @!P0 SYNCS.PHASECHK.TRANS64 P0, [R96+URZ+0x8], R3 ;  /* 0x00000803600085a7 */ /* 0x000e64000800007f */
[----:B-1----:R-:W-:Y:S05]  /*7460*/  @!P0 BRA `(.L_x_34) ;  /* 0xfffffffc00f08947 */ /* 0x002fea000383ffff */
[----:B------:R-:W-:Y:S05]  /*7470*/  BRA `(.L_x_188) ;  /* 0xffffffb0006c7947 */ /* 0x000fea000383ffff */
.L_x_167:
[----:B------:R-:W-:Y:S01]  /*7480*/  BSSY B1, `(.L_x_189) ;  /* 0x0000006000017945 */ /* 0x000fe20003800000 */
[----:B------:R-:W-:-:S07]  /*7490*/  IMAD.MOV.U32 R15, RZ, RZ, -0x1 ;  /* 0xffffffffff0f7424 */ /* 0x000fce00078e00ff */
[----:B--2---:R-:W-:Y:S05]  /*74a0*/  WARPSYNC.COLLECTIVE R15, `(.L_x_190) ;  /* 0x000000000f0c7348 */ /* 0x004fea0003c00000 */
[----:B------:R-:W-:Y:S02]  /*74b0*/  ELECT P6, UR62, PT ;  /* 0x00000000003e782f */ /* 0x000fe400038c0000 */
[----:B------:R-:W-:Y:S01]  /*74c0*/  MOV R14, UR62 ;  /* 0x0000003e000e7c02 */ /* 0x000fe20008000f00 */
[----:B--2---:R-:W-:Y:S10]  /*74d0*/  ENDCOLLECTIVE ;  /* 0x000000000000791b */ /* 0x004ff40003800000 */
.L_x_190:
[----:B------:R-:W-:Y:S05]  /*74e0*/  BSYNC B1 ;  /* 0x0000000000017941 */ /* 0x000fea0003800000 */
.L_x_189:
[----:B------:R-:W-:Y:S05]  /*74f0*/  BRA `(.L_x_191) ;  /* 0xffffffec00c07947 */ /* 0x000fea000383ffff */
.L_x_170:
[----:B0-----:R0:W1:Y:S02]  /*7500*/  SYNCS.PHASECHK.TRANS64.TRYWAIT P1, [R12+URZ+0x20], R3 ;  /* 0x000020030c0075a7 */ /* 0x001064000802017f */
[----:B-1----:R-:W-:Y:S05]  /*7510*/  @!P1 NANOSLEEP.SYNCS 0x989680 ;  /* 0x009896800000995d */ /* 0x002fea0003900000 */
[----:B------:R-:W1:Y:S02]  /*7520*/  @!P1 SYNCS.PHASECHK.TRANS64 P1, [R12+URZ+0x20], R3 ;  /* 0x000020030c0095a7 */ /* 0x000e64000802007f */
[----:B-1----:R-:W-:Y:S05]  /*7530*/  @!P1 BRA `(.L_x_170) ;  /* 0xfffffffc00f09947 */ /* 0x002fea000383ffff */
[----:B------:R-:W-:Y:S05]  /*7540*/  BRA `(.L_x_192) ;  /* 0xffffffec00fc7947 */ /* 0x000fea000383ffff */
.L_x_179:
[----:B------:R-:W-:Y:S01]  /*7550*/  BSSY B0, `(.L_x_193) ;  /* 0x0000006000007945 */ /* 0x000fe20003800000 */
[----:B------:R-:W-:-:S07]  /*7560*/  IMAD.MOV.U32 R15, RZ, RZ, -0x1 ;  /* 0xffffffffff0f7424 */ /* 0x000fce00078e00ff */
[----:B--2---:R-:W-:Y:S05]  /*7570*/  WARPSYNC.COLLECTIVE R15, `(.L_x_194) ;  /* 0x000000000f0c7348 */ /* 0x004fea0003c00000 */
[----:B------:R-:W-:Y:S02]  /*7580*/  ELECT P6, UR62, PT ;  /* 0x00000000003e782f */ /* 0x000fe400038c0000 */
[----:B------:R-:W-:Y:S01]  /*7590*/  MOV R14, UR62 ;  /* 0x0000003e000e7c02 */ /* 0x000fe20008000f00 */
[----:B--2---:R-:W-:Y:S10]  /*75a0*/  ENDCOLLECTIVE ;  /* 0x000000000000791b */ /* 0x004ff40003800000 */
.L_x_194:
[----:B------:R-:W-:Y:S05]  /*75b0*/  BSYNC B0 ;  /* 0x0000000000007941 */ /* 0x000fea0003800000 */
.L_x_193:
[----:B------:R-:W-:Y:S05]  /*75c0*/  BRA `(.L_x_195) ;  /* 0xfffffff800a07947 */ /* 0x000fea000383ffff */
.L_x_183:
[----:B0-----:R0:W1:Y:S02]  /*75d0*/  SYNCS.PHASECHK.TRANS64.TRYWAIT P0, [R7+URZ], R2 ;  /* 0x00000002070075a7 */ /* 0x001064000800017f */
[----:B-1----:R-:W-:Y:S05]  /*75e0*/  @!P0 NANOSLEEP.SYNCS 0x989680 ;  /* 0x009896800000895d */ /* 0x002fea0003900000 */
[----:B------:R-:W1:Y:S02]  /*75f0*/  @!P0 SYNCS.PHASECHK.TRANS64 P0, [R7+URZ], R2 ;  /* 0x00000002070085a7 */ /* 0x000e64000800007f */
[----:B-1----:R-:W-:Y:S05]  /*7600*/  @!P0 BRA `(.L_x_183) ;  /* 0xfffffffc00f08947 */ /* 0x002fea000383ffff */
[----:B------:R-:W-:Y:S05]  /*7610*/  BRA `(.L_x_196) ;  /* 0xfffffff800e47947 */ /* 0x000fea000383ffff */
.L_x_184:
[----:B0-----:R0:W1:Y:S02]  /*7620*/  SYNCS.PHASECHK.TRANS64.TRYWAIT P0, [R9+URZ], R4 ;  /* 0x00000004090075a7 */ /* 0x001064000800017f */
[----:B-1----:R-:W-:Y:S05]  /*7630*/  @!P0 NANOSLEEP.SYNCS 0x989680 ;  /* 0x009896800000895d */ /* 0x002fea0003900000 */
[----:B------:R-:W1:Y:S02]  /*7640*/  @!P0 SYNCS.PHASECHK.TRANS64 P0, [R9+URZ], R4 ;  /* 0x00000004090085a7 */ /* 0x000e64000800007f */
[----:B-1----:R-:W-:Y:S05]  /*7650*/  @!P0 BRA `(.L_x_184) ;  /* 0xfffffffc00f08947 */ /* 0x002fea000383ffff */
[----:B------:R-:W-:Y:S05]  /*7660*/  BRA `(.L_x_197) ;  /* 0xfffffff800f47947 */ /* 0x000fea000383ffff */
.L_x_185:
[----:B-1----:R1:W3:Y:S02]  /*7670*/  SYNCS.PHASECHK.TRANS64.TRYWAIT P0, [R6+URZ], R5 ;  /* 0x00000005060075a7 */ /* 0x0022e4000800017f */
[----:B---3--:R-:W-:Y:S05]  /*7680*/  @!P0 NANOSLEEP.SYNCS 0x989680 ;  /* 0x009896800000895d */ /* 0x008fea0003900000 */
[----:B------:R-:W3:Y:S02]  /*7690*/  @!P0 SYNCS.PHASECHK.TRANS64 P0, [R6+URZ], R5 ;  /* 0x00000005060085a7 */ /* 0x000ee4000800007f */
[----:B---3--:R-:W-:Y:S05]  /*76a0*/  @!P0 BRA `(.L_x_185) ;  /* 0xfffffffc00f08947 */ /* 0x008fea000383ffff */
[----:B------:R-:W-:Y:S05]  /*76b0*/  BRA `(.L_x_198) ;  /* 0xfffffff800fc7947 */ /* 0x000fea000383ffff */
.L_x_199:
[----:B------:R-:W-:-:S00]  /*76c0*/  BRA `(.L_x_199) ;  /* 0xfffffffc00fc7947 */ /* 0x000fc0000383ffff */
[----:B------:R-:W-:-:S00]  /*76d0*/  NOP ;  /* 0x0000000000007918 */ /* 0x000fc00000000000 */
        /* <DEDUP_REMOVED lines=10> */
.L_x_200:


//--------------------- .nv.global.init           --------------------------
	.section	.nv.global.init,"aw",@progbits
.nv.global.init:
	.type		$str$22,@object
	.size		$str$22,($str$23 - $str$22)
$str$22:
        /*0000*/ 	.byte	0x6b, 0x5f, 0x74, 0x69, 0x6c, 0x65, 0x5f, 0x63, 0x6f, 0x75, 0x6e, 0x74, 0x20, 0x3e, 0x3d, 0x20
        /*0010*/ 	.byte	0x31, 0x00
	.type		$str$23,@object
	.size		$str$23,(__unnamed_1 - $str$23)
$str$23:
        /*0012*/ 	.byte	0x2f, 0x74, 0x6d, 0x70, 0x2f, 0x63, 0x75, 0x74, 0x6c, 0x61, 0x73, 0x73, 0x5f, 0x73, 0x77, 0x65
        /*0022*/ 	.byte	0x65, 0x70, 0x5f, 0x73, 0x72, 0x63, 0x2f, 0x69, 0x6e, 0x63, 0x6c, 0x75, 0x64, 0x65, 0x2f, 0x63
        /*0032*/ 	.byte	0x75, 0x74, 0x6c, 0x61, 0x73, 0x73, 0x2f, 0x67, 0x65, 0x6d, 0x6d, 0x2f, 0x63, 0x6f, 0x6c, 0x6c
        /*0042*/ 	.byte	0x65, 0x63, 0x74, 0x69, 0x76, 0x65, 0x2f, 0x73, 0x6d, 0x39, 0x30, 0x5f, 0x6d, 0x6d, 0x61, 0x5f
        /*0052*/ 	.byte	0x74, 0x6d, 0x61, 0x5f, 0x67, 0x6d, 0x6d, 0x61, 0x5f, 0x73, 0x73, 0x5f, 0x77, 0x61, 0x72, 0x70
        /*0062*/ 	.byte	0x73, 0x70, 0x65, 0x63, 0x69, 0x61, 0x6c, 0x69, 0x7a, 0x65, 0x64, 0x2e, 0x68, 0x70, 0x70, 0x00
	.type		__unnamed_1,@object
	.size		__unnamed_1,(.L_0 - __unnamed_1)
__unnamed_1:
        /*0072*/ 	.byte	0x76, 0x6f, 0x69, 0x64, 0x20, 0x63, 0x75, 0x74, 0x6c, 0x61, 0x73, 0x73, 0x3a, 0x3a, 0x67, 0x65
        /* <DEDUP_REMOVED lines=175> */
        /*0b72*/ 	.byte	0x64, 0x65, 0x6e, 0x74, 0x69, 0x74, 0x79, 0x5d, 0x00
.L_0:


//--------------------- .nv.shared._ZN7cutlass13device_kernelINS_4gemm6kernel13GemmUniversalIN4cute5tupleIJiiiiEEENS1_10collective13CollectiveMmaINS1_34MainloopSm90TmaGmmaWarpSpecializedILi4ENS5_IJNS4_1CILi1EEENSA_ILi8EEESB_EEENS1_32KernelTmaWarpSpecializedPingpongEEENS5_IJNSA_ILi64EEENSA_ILi128EEESG_EEEfNS5_IJlSB_lEEEfSJ_NS4_8TiledMMAINS4_8MMA_AtomIJNS4_4SM904GMMA30MMA_64x128x8_F32TF32TF32_SS_TNILNSN_7ScaleInE1ELSP_1EEEEEENS4_6LayoutINS5_IJSB_SB_SB_EEENS5_IJNSA_ILi0EEESU_SU_EEEEENS5_IJNS4_10UnderscoreESX_SX_EEEEENS4_23SM90_TMA_LOAD_MULTICASTENS4_14ComposedLayoutINS4_7SwizzleILi3ELi4ELi3EEENS4_18smem_ptr_flag_bitsILi32EEENSS_INS5_IJSC_NSA_ILi32EEEEEENS5_IJS16_SB_EEEEEEEvNS4_8identityENS4_13SM90_TMA_LOADES1A_vS1B_EENS_8epilogue10collective6detail29Sm90TmaWarpSpecializedAdapterINS1F_15DefaultEpilogueIfSJ_SJ_NS1E_6thread17LinearCombinationIfLi1EffLNS1J_9ScaleType4KindE0ELNS_15FloatRoundStyleE2EfEENS1_15EpilogueDefaultEEEEEvvEEEEvNT_6ParamsE --------------------------
	.section	.nv.shared._ZN7cutlass13device_kernelINS_4gemm6kernel13GemmUniversalIN4cute5tupleIJiiiiEEENS1_10collective13CollectiveMmaINS1_34MainloopSm90TmaGmmaWarpSpecializedILi4ENS5_IJNS4_1CILi1EEENSA_ILi8EEESB_EEENS1_32KernelTmaWarpSpecializedPingpongEEENS5_IJNSA_ILi64EEENSA_ILi128EEESG_EEEfNS5_IJlSB_lEEEfSJ_NS4_8TiledMMAINS4_8MMA_AtomIJNS4_4SM904GMMA30MMA_64x128x8_F32TF32TF32_SS_TNILNSN_7ScaleInE1ELSP_1EEEEEENS4_6LayoutINS5_IJSB_SB_SB_EEENS5_IJNSA_ILi0EEESU_SU_EEEEENS5_IJNS4_10UnderscoreESX_SX_EEEEENS4_23SM90_TMA_LOAD_MULTICASTENS4_14ComposedLayoutINS4_7SwizzleILi3ELi4ELi3EEENS4_18smem_ptr_flag_bitsILi32EEENSS_INS5_IJSC_NSA_ILi32EEEEEENS5_IJS16_SB_EEEEEEEvNS4_8identityENS4_13SM90_TMA_LOADES1A_vS1B_EENS_8epilogue10collective6detail29Sm90TmaWarpSpecializedAdapterINS1F_15DefaultEpilogueIfSJ_SJ_NS1E_6thread17LinearCombinationIfLi1EffLNS1J_9ScaleType4KindE0ELNS_15FloatRoundStyleE2EfEENS1_15EpilogueDefaultEEEEEvvEEEEvNT_6ParamsE,"aw",@nobits
	.sectionflags	@""
	.align	16
	.zero		1024


//--------------------- .nv.shared.reserved.0     --------------------------
	.section	.nv.shared.reserved.0,"aw",@nobits
	.weak		__nv_reservedSMEM_offset_0_alias
	.size		__nv_reservedSMEM_offset_0_alias, 0, 0
	.other		__nv_reservedSMEM_offset_0_alias,@"STO_CUDA_RESERVED_SHARED STV_DEFAULT"
__nv_reservedSMEM_offset_0_alias:
	.zero		0


//--------------------- .nv.global                --------------------------
	.section	.nv.global,"aw",@nobits
.nv.global:
	.type		_ZN40_INTERNAL_f1882292_4_k_cu_bcdc2bef_218874cute1_E,@object
	.size		_ZN40_INTERNAL_f1882292_4_k_cu_bcdc2bef_218874cute1_E,(_ZN40_INTERNAL_f1882292_4_k_cu_bcdc2bef_218874cuda3std3__45__cpo6cbeginE - _ZN40_INTERNAL_f1882292_4_k_cu_bcdc2bef_218874cute1_E)
_ZN40_INTERNAL_f1882292_4_k_cu_bcdc2bef_218874cute1_E:
	.zero		1
	.type		_ZN40_INTERNAL_f1882292_4_k_cu_bcdc2bef_218874cuda3std3__45__cpo6cbeginE,@object
	.size		_ZN40_INTERNAL_f1882292_4_k_cu_bcdc2bef_218874cuda3std3__45__cpo6cbeginE,(_ZN40_INTERNAL_f1882292_4_k_cu_bcdc2bef_218874cuda3std3__48in_placeE - _ZN40_INTERNAL_f1882292_4_k_cu_bcdc2bef_218874cuda3std3__45__cpo6cbeginE)
_ZN40_INTERNAL_f1882292_4_k_cu_bcdc2bef_218874cuda3std3__45__cpo6cbeginE:
	.zero		1
	.type		_ZN40_INTERNAL_f1882292_4_k_cu_bcdc2bef_218874cuda3std3__48in_placeE,@object
	.size		_ZN40_INTERNAL_f1882292_4_k_cu_bcdc2bef_218874cuda3std3__48in_placeE,(_ZN40_INTERNAL_f1882292_4_k_cu_bcdc2bef_218874cuda3std6ranges3__45__cpo9iter_moveE - _ZN40_INTERNAL_f1882292_4_k_cu_bcdc2bef_218874cuda3std3__48in_placeE)
_ZN40_INTERNAL_f1882292_4_k_cu_bcdc2bef_218874cuda3std3__48in_placeE:
	.zero		1
	.type		_ZN40_INTERNAL_f1882292_4_k_cu_bcdc2bef_218874cuda3std6ranges3__45__cpo9iter_moveE,@object
	.size		_ZN40_INTERNAL_f1882292_4_k_cu_bcdc2bef_218874cuda3std6ranges3__45__cpo9iter_moveE,(_ZN40_INTERNAL_f1882292_4_k_cu_bcdc2bef_218874cuda3std3__45__cpo5beginE - _ZN40_INTERNAL_f1882292_4_k_cu_bcdc2bef_218874cuda3std6ranges3__45__cpo9iter_moveE)
_ZN40_INTERNAL_f1882292_4_k_cu_bcdc2bef_218874cuda3std6ranges3__45__cpo9iter_moveE:
	.zero		1
	.type		_ZN40_INTERNAL_f1882292_4_k_cu_bcdc2bef_218874cuda3std3__45__cpo5beginE,@object
	.size		_ZN40_INTERNAL_f1882292_4_k_cu_bcdc2bef_218874cuda3std3__45__cpo5beginE,(_ZN40_INTERNAL_f1882292_4_k_cu_bcdc2bef_218874cuda3std3__442_GLOBAL__N__f1882292_4_k_cu_bcdc2bef_218876ignoreE - _ZN40_INTERNAL_f1882292_4_k_cu_bcdc2bef_218874cuda3std3__45__cpo5beginE)
_ZN40_INTERNAL_f1882292_4_k_cu_bcdc2bef_218874cuda3std3__45__cpo5beginE:
	.zero		1
	.type		_ZN40_INTERNAL_f1882292_4_k_cu_bcdc2bef_218874cuda3std3__442_GLOBAL__N__f1882292_4_k_cu_bcdc2bef_218876ignoreE,@object
	.size		_ZN40_INTERNAL_f1882292_4_k_cu_bcdc2bef_218874cuda3std3__442_GLOBAL__N__f1882292_4_k_cu_bcdc2bef_218876ignoreE,(_ZN40_INTERNAL_f1882292_4_k_cu_bcdc2bef_218874cute7productE - _ZN40_INTERNAL_f1882292_4_k_cu_bcdc2bef_218874cuda3std3__442_GLOBAL__N__f1882292_4_k_cu_bcdc2bef_218876ignoreE)
_ZN40_INTERNAL_f1882292_4_k_cu_bcdc2bef_218874cuda3std3__442_GLOBAL__N__f1882292_4_k_cu_bcdc2bef_218876ignoreE:
	.zero		1
	.type		_ZN40_INTERNAL_f1882292_4_k_cu_bcdc2bef_218874cute7productE,@object
	.size		_ZN40_INTERNAL_f1882292_4_k_cu_bcdc2bef_218874cute7productE,(_ZN40_INTERNAL_f1882292_4_k_cu_bcdc2bef_218874cuda3std3__45__cpo3endE - _ZN40_INTERNAL_f1882292_4_k_cu_bcdc2bef_218874cute7productE)
_ZN40_INTERNAL_f1882292_4_k_cu_bcdc2bef_218874cute7productE:
	.zero		1
	.type		_ZN40_INTERNAL_f1882292_4_k_cu_bcdc2bef_218874cuda3std3__45__cpo3endE,@object
	.size		_ZN40_INTERNAL_f1882292_4_k_cu_bcdc2bef_218874cuda3std3__45__cpo3endE,(_ZN40_INTERNAL_f1882292_4_k_cu_bcdc2bef_218874cuda3std3__419piecewise_constructE - _ZN40_INTERNAL_f1882292_4_k_cu_bcdc2bef_218874cuda3std3__45__cpo3endE)
_ZN40_INTERNAL_f1882292_4_k_cu_bcdc2bef_218874cuda3std3__45__cpo3endE:
	.zero		1
	.type		_ZN40_INTERNAL_f1882292_4_k_cu_bcdc2bef_218874cuda3std3__419piecewise_constructE,@object
	.size		_ZN40_INTERNAL_f1882292_4_k_cu_bcdc2bef_218874cuda3std3__419piecewise_constructE,(_ZN40_INTERNAL_f1882292_4_k_cu_bcdc2bef_218874cuda3std3__45__cpo4cendE - _ZN40_INTERNAL_f1882292_4_k_cu_bcdc2bef_218874cuda3std3__419piecewise_constructE)
_ZN40_INTERNAL_f1882292_4_k_cu_bcdc2bef_218874cuda3std3__419piecewise_constructE:
	.zero		1
	.type		_ZN40_INTERNAL_f1882292_4_k_cu_bcdc2bef_218874cuda3std3__45__cpo4cendE,@object
	.size		_ZN40_INTERNAL_f1882292_4_k_cu_bcdc2bef_218874cuda3std3__45__cpo4cendE,(_ZN40_INTERNAL_f1882292_4_k_cu_bcdc2bef_218874cuda3std6ranges3__45__cpo4swapE - _ZN40_INTERNAL_f1882292_4_k_cu_bcdc2bef_218874cuda3std3__45__cpo4cendE)
_ZN40_INTERNAL_f1882292_4_k_cu_bcdc2bef_218874cuda3std3__45__cpo4cendE:
	.zero		1
	.type		_ZN40_INTERNAL_f1882292_4_k_cu_bcdc2bef_218874cuda3std6ranges3__45__cpo4swapE,@object
	.size		_ZN40_INTERNAL_f1882292_4_k_cu_bcdc2bef_218874cuda3std6ranges3__45__cpo4swapE,(.L_8 - _ZN40_INTERNAL_f1882292_4_k_cu_bcdc2bef_218874cuda3std6ranges3__45__cpo4swapE)
_ZN40_INTERNAL_f1882292_4_k_cu_bcdc2bef_218874cuda3std6ranges3__45__cpo4swapE:
	.zero		1
.L_8:


//--------------------- .nv.constant0._ZN7cutlass13device_kernelINS_4gemm6kernel13GemmUniversalIN4cute5tupleIJiiiiEEENS1_10collective13CollectiveMmaINS1_34MainloopSm90TmaGmmaWarpSpecializedILi4ENS5_IJNS4_1CILi1EEENSA_ILi8EEESB_EEENS1_32KernelTmaWarpSpecializedPingpongEEENS5_IJNSA_ILi64EEENSA_ILi128EEESG_EEEfNS5_IJlSB_lEEEfSJ_NS4_8TiledMMAINS4_8MMA_AtomIJNS4_4SM904GMMA30MMA_64x128x8_F32TF32TF32_SS_TNILNSN_7ScaleInE1ELSP_1EEEEEENS4_6LayoutINS5_IJSB_SB_SB_EEENS5_IJNSA_ILi0EEESU_SU_EEEEENS5_IJNS4_10UnderscoreESX_SX_EEEEENS4_23SM90_TMA_LOAD_MULTICASTENS4_14ComposedLayoutINS4_7SwizzleILi3ELi4ELi3EEENS4_18smem_ptr_flag_bitsILi32EEENSS_INS5_IJSC_NSA_ILi32EEEEEENS5_IJS16_SB_EEEEEEEvNS4_8identityENS4_13SM90_TMA_LOADES1A_vS1B_EENS_8epilogue10collective6detail29Sm90TmaWarpSpecializedAdapterINS1F_15DefaultEpilogueIfSJ_SJ_NS1E_6thread17LinearCombinationIfLi1EffLNS1J_9ScaleType4KindE0ELNS_15FloatRoundStyleE2EfEENS1_15EpilogueDefaultEEEEEvvEEEEvNT_6ParamsE --------------------------
	.section	.nv.constant0._ZN7cutlass13device_kernelINS_4gemm6kernel13GemmUniversalIN4cute5tupleIJiiiiEEENS1_10collective13CollectiveMmaINS1_34MainloopSm90TmaGmmaWarpSpecializedILi4ENS5_IJNS4_1CILi1EEENSA_ILi8EEESB_EEENS1_32KernelTmaWarpSpecializedPingpongEEENS5_IJNSA_ILi64EEENSA_ILi128EEESG_EEEfNS5_IJlSB_lEEEfSJ_NS4_8TiledMMAINS4_8MMA_AtomIJNS4_4SM904GMMA30MMA_64x128x8_F32TF32TF32_SS_TNILNSN_7ScaleInE1ELSP_1EEEEEENS4_6LayoutINS5_IJSB_SB_SB_EEENS5_IJNSA_ILi0EEESU_SU_EEEEENS5_IJNS4_10UnderscoreESX_SX_EEEEENS4_23SM90_TMA_LOAD_MULTICASTENS4_14ComposedLayoutINS4_7SwizzleILi3ELi4ELi3EEENS4_18smem_ptr_flag_bitsILi32EEENSS_INS5_IJSC_NSA_ILi32EEEEEENS5_IJS16_SB_EEEEEEEvNS4_8identityENS4_13SM90_TMA_LOADES1A_vS1B_EENS_8epilogue10collective6detail29Sm90TmaWarpSpecializedAdapterINS1F_15DefaultEpilogueIfSJ_SJ_NS1E_6thread17LinearCombinationIfLi1EffLNS1J_9ScaleType4KindE0ELNS_15FloatRoundStyleE2EfEENS1_15EpilogueDefaultEEEEEvvEEEEvNT_6ParamsE,"a",@progbits
	.sectionflags	@""
	.align	4
.nv.constant0._ZN7cutlass13device_kernelINS_4gemm6kernel13GemmUniversalIN4cute5tupleIJiiiiEEENS1_10collective13CollectiveMmaINS1_34MainloopSm90TmaGmmaWarpSpecializedILi4ENS5_IJNS4_1CILi1EEENSA_ILi8EEESB_EEENS1_32KernelTmaWarpSpecializedPingpongEEENS5_IJNSA_ILi64EEENSA_ILi128EEESG_EEEfNS5_IJlSB_lEEEfSJ_NS4_8TiledMMAINS4_8MMA_AtomIJNS4_4SM904GMMA30MMA_64x128x8_F32TF32TF32_SS_TNILNSN_7ScaleInE1ELSP_1EEEEEENS4_6LayoutINS5_IJSB_SB_SB_EEENS5_IJNSA_ILi0EEESU_SU_EEEEENS5_IJNS4_10UnderscoreESX_SX_EEEEENS4_23SM90_TMA_LOAD_MULTICASTENS4_14ComposedLayoutINS4_7SwizzleILi3ELi4ELi3EEENS4_18smem_ptr_flag_bitsILi32EEENSS_INS5_IJSC_NSA_ILi32EEEEEENS5_IJS16_SB_EEEEEEEvNS4_8identityENS4_13SM90_TMA_LOADES1A_vS1B_EENS_8epilogue10collective6detail29Sm90TmaWarpSpecializedAdapterINS1F_15DefaultEpilogueIfSJ_SJ_NS1E_6thread17LinearCombinationIfLi1EffLNS1J_9ScaleType4KindE0ELNS_15FloatRoundStyleE2EfEENS1_15EpilogueDefaultEEEEEvvEEEEvNT_6ParamsE:
	.zero		1664


//--------------------- SYMBOLS --------------------------

	.type		.nv.reservedSmem.offset0,@object
	.size		.nv.reservedSmem.offset0,0x4
	.type		__assertfail,@function
